# CuTe-DSL kernel — source=cudnn_frontend_dsl family=grouped_gemm_swiglu
# config = {"ab_dtype": "Float4E2M1FN", "sf_vec": 16, "d_dtype": "BFloat16", "vector_f32": false, "mma_mn": [128, 128], "cluster_mn": [1, 1]}


// ===== COMPILED SASS (sm_100a) =====

	.target	sm_100a

	.elftype	@"ET_EXEC"


//--------------------- .note.nv.tkinfo           --------------------------
	.section	.note.nv.tkinfo,"",@"SHT_NOTE"
	.sectionflags	@"SHF_NOTE_NV_TKINFO"
	.tkinfo
        /*0018*/ 	.word	0x00000081
        /*0030*/ 	.string	""
        /*0030*/ 	.string	"ptxas"
        /*0030*/ 	.string	"Cuda compilation tools, release 12.9, V12.9.83"
        /*0030*/ 	.string	"Build system must define TOOLS_VERSION_EXTENDED"
        /*0030*/ 	.string	"-O 3 -arch sm_100a "



//--------------------- .note.nv.cuver            --------------------------
	.section	.note.nv.cuver,"",@"SHT_NOTE"
	.sectionflags	@"SHF_NOTE_NV_CUVER"
        /*0018*/ 	.short	0x0001
        /*001a*/ 	.short	0x0064
        /*001c*/ 	.short	0x0001
        /*001e*/ 	.short	0x0000
        /*0020*/ 	.short	0x0001
        /*0022*/ 	.short	0x0000


//--------------------- .nv.info                  --------------------------
	.section	.nv.info,"",@"SHT_CUDA_INFO"
	.align	4


	//----- nvinfo : EIATTR_REGCOUNT
	.align		4
        /*0000*/ 	.byte	0x04, 0x2f
        /*0002*/ 	.short	(.L_4 - .L_3)
	.align		4
.L_3:
        /*0004*/ 	.word	index@(kernel_cutlass_kernel_cudnngrouped_gemmgrouped_gemm_swiglugrouped_gemm_swiglu_quantBlockScaledContiguousGroupedGemmKernel_object_at__TiledMMA_ThrLayoutVMNK11110000_PermutationMNK____MMAAt_0)
        /*0008*/ 	.word	0x00000087


	//----- nvinfo : EIATTR_FRAME_SIZE
	.align		4
.L_4:
        /*000c*/ 	.byte	0x04, 0x11
        /*000e*/ 	.short	(.L_6 - .L_5)
	.align		4
.L_5:
        /*0010*/ 	.word	index@($__internal_2_$__cuda_sm10x_tcgen05_guardrail_trap_unallocated_columns_being_dealloced)
        /*0014*/ 	.word	0x00000000


	//----- nvinfo : EIATTR_FRAME_SIZE
	.align		4
.L_6:
        /*0018*/ 	.byte	0x04, 0x11
        /*001a*/ 	.short	(.L_8 - .L_7)
	.align		4
.L_7:
        /*001c*/ 	.word	index@($__internal_1_$__cuda_sm10x_tcgen05_guardrail_trap_phase_invalid_during_alloc)
        /*0020*/ 	.word	0x00000000


	//----- nvinfo : EIATTR_FRAME_SIZE
	.align		4
.L_8:
        /*0024*/ 	.byte	0x04, 0x11
        /*0026*/ 	.short	(.L_10 - .L_9)
	.align		4
.L_9:
        /*0028*/ 	.word	index@($__internal_0_$__cuda_sm10x_tcgen05_guardrail_trap_col_being_dealloced_not_returned_by_alloc)
        /*002c*/ 	.word	0x00000000


	//----- nvinfo : EIATTR_FRAME_SIZE
	.align		4
.L_10:
        /*0030*/ 	.byte	0x04, 0x11
        /*0032*/ 	.short	(.L_12 - .L_11)
	.align		4
.L_11:
        /*0034*/ 	.word	index@(kernel_cutlass_kernel_cudnngrouped_gemmgrouped_gemm_swiglugrouped_gemm_swiglu_quantBlockScaledContiguousGroupedGemmKernel_object_at__TiledMMA_ThrLayoutVMNK11110000_PermutationMNK____MMAAt_0)
        /*0038*/ 	.word	0x00000000


	//----- nvinfo : EIATTR_MIN_STACK_SIZE
	.align		4
.L_12:
        /*003c*/ 	.byte	0x04, 0x12
        /*003e*/ 	.short	(.L_14 - .L_13)
	.align		4
.L_13:
        /*0040*/ 	.word	index@(kernel_cutlass_kernel_cudnngrouped_gemmgrouped_gemm_swiglugrouped_gemm_swiglu_quantBlockScaledContiguousGroupedGemmKernel_object_at__TiledMMA_ThrLayoutVMNK11110000_PermutationMNK____MMAAt_0)
        /*0044*/ 	.word	0x00000000
.L_14:


//--------------------- .nv.info.kernel_cutlass_kernel_cudnngrouped_gemmgrouped_gemm_swiglugrouped_gemm_swiglu_quantBlockScaledContiguousGroupedGemmKernel_object_at__TiledMMA_ThrLayoutVMNK11110000_PermutationMNK____MMAAt_0 --------------------------
	.section	.nv.info.kernel_cutlass_kernel_cudnngrouped_gemmgrouped_gemm_swiglugrouped_gemm_swiglu_quantBlockScaledContiguousGroupedGemmKernel_object_at__TiledMMA_ThrLayoutVMNK11110000_PermutationMNK____MMAAt_0,"",@"SHT_CUDA_INFO"
	.sectionflags	@""
	.align	4


	//----- nvinfo : EIATTR_CUDA_API_VERSION
	.align		4
        /*0000*/ 	.byte	0x04, 0x37
        /*0002*/ 	.short	(.L_16 - .L_15)
.L_15:
        /*0004*/ 	.word	0x00000081


	//----- nvinfo : EIATTR_KPARAM_INFO
	.align		4
.L_16:
        /*0008*/ 	.byte	0x04, 0x17
        /*000a*/ 	.short	(.L_18 - .L_17)
.L_17:
        /*000c*/ 	.word	0x00000000
        /*0010*/ 	.short	0x000f
        /*0012*/ 	.short	0x03f8
        /*0014*/ 	.byte	0x00, 0xf0, 0x31, 0x00


	//----- nvinfo : EIATTR_KPARAM_INFO
	.align		4
.L_18:
        /*0018*/ 	.byte	0x04, 0x17
        /*001a*/ 	.short	(.L_20 - .L_19)
.L_19:
        /*001c*/ 	.word	0x00000000
        /*0020*/ 	.short	0x000e
        /*0022*/ 	.short	0x03ec
        /*0024*/ 	.byte	0x00, 0xf0, 0x31, 0x00


	//----- nvinfo : EIATTR_KPARAM_INFO
	.align		4
.L_20:
        /*0028*/ 	.byte	0x04, 0x17
        /*002a*/ 	.short	(.L_22 - .L_21)
.L_21:
        /*002c*/ 	.word	0x00000000
        /*0030*/ 	.short	0x000d
        /*0032*/ 	.short	0x03e0
        /*0034*/ 	.byte	0x00, 0xf0, 0x31, 0x00


	//----- nvinfo : EIATTR_KPARAM_INFO
	.align		4
.L_22:
        /*0038*/ 	.byte	0x04, 0x17
        /*003a*/ 	.short	(.L_24 - .L_23)
.L_23:
        /*003c*/ 	.word	0x00000000
        /*0040*/ 	.short	0x000c
        /*0042*/ 	.short	0x03d8
        /*0044*/ 	.byte	0x00, 0xf0, 0x21, 0x00


	//----- nvinfo : EIATTR_KPARAM_INFO
	.align		4
.L_24:
        /*0048*/ 	.byte	0x04, 0x17
        /*004a*/ 	.short	(.L_26 - .L_25)
.L_25:
        /*004c*/ 	.word	0x00000000
        /*0050*/ 	.short	0x000b
        /*0052*/ 	.short	0x03d0
        /*0054*/ 	.byte	0x00, 0xf0, 0x21, 0x00


	//----- nvinfo : EIATTR_KPARAM_INFO
	.align		4
.L_26:
        /*0058*/ 	.byte	0x04, 0x17
        /*005a*/ 	.short	(.L_28 - .L_27)
.L_27:
        /*005c*/ 	.word	0x00000000
        /*0060*/ 	.short	0x000a
        /*0062*/ 	.short	0x03c8
        /*0064*/ 	.byte	0x00, 0xf0, 0x21, 0x00


	//----- nvinfo : EIATTR_KPARAM_INFO
	.align		4
.L_28:
        /*0068*/ 	.byte	0x04, 0x17
        /*006a*/ 	.short	(.L_30 - .L_29)
.L_29:
        /*006c*/ 	.word	0x00000000
        /*0070*/ 	.short	0x0009
        /*0072*/ 	.short	0x03c0
        /*0074*/ 	.byte	0x00, 0xf0, 0x21, 0x00


	//----- nvinfo : EIATTR_KPARAM_INFO
	.align		4
.L_30:
        /*0078*/ 	.byte	0x04, 0x17
        /*007a*/ 	.short	(.L_32 - .L_31)
.L_31:
        /*007c*/ 	.word	0x00000000
        /*0080*/ 	.short	0x0008
        /*0082*/ 	.short	0x0340
        /*0084*/ 	.byte	0x00, 0xf0, 0x01, 0x02


	//----- nvinfo : EIATTR_KPARAM_INFO
	.align		4
.L_32:
        /*0088*/ 	.byte	0x04, 0x17
        /*008a*/ 	.short	(.L_34 - .L_33)
.L_33:
        /*008c*/ 	.word	0x00000000
        /*0090*/ 	.short	0x0007
        /*0092*/ 	.short	0x02c0
        /*0094*/ 	.byte	0x00, 0xf0, 0x01, 0x02


	//----- nvinfo : EIATTR_KPARAM_INFO
	.align		4
.L_34:
        /*0098*/ 	.byte	0x04, 0x17
        /*009a*/ 	.short	(.L_36 - .L_35)
.L_35:
        /*009c*/ 	.word	0x00000000
        /*00a0*/ 	.short	0x0006
        /*00a2*/ 	.short	0x0240
        /*00a4*/ 	.byte	0x00, 0xf0, 0x01, 0x02


	//----- nvinfo : EIATTR_KPARAM_INFO
	.align		4
.L_36:
        /*00a8*/ 	.byte	0x04, 0x17
        /*00aa*/ 	.short	(.L_38 - .L_37)
.L_37:
        /*00ac*/ 	.word	0x00000000
        /*00b0*/ 	.short	0x0005
        /*00b2*/ 	.short	0x01c0
        /*00b4*/ 	.byte	0x00, 0xf0, 0x01, 0x02


	//----- nvinfo : EIATTR_KPARAM_INFO
	.align		4
.L_38:
        /*00b8*/ 	.byte	0x04, 0x17
        /*00ba*/ 	.short	(.L_40 - .L_39)
.L_39:
        /*00bc*/ 	.word	0x00000000
        /*00c0*/ 	.short	0x0004
        /*00c2*/ 	.short	0x0140
        /*00c4*/ 	.byte	0x00, 0xf0, 0x01, 0x02


	//----- nvinfo : EIATTR_KPARAM_INFO
	.align		4
.L_40:
        /*00c8*/ 	.byte	0x04, 0x17
        /*00ca*/ 	.short	(.L_42 - .L_41)
.L_41:
        /*00cc*/ 	.word	0x00000000
        /*00d0*/ 	.short	0x0003
        /*00d2*/ 	.short	0x00c0
        /*00d4*/ 	.byte	0x00, 0xf0, 0x01, 0x02


	//----- nvinfo : EIATTR_KPARAM_INFO
	.align		4
.L_42:
        /*00d8*/ 	.byte	0x04, 0x17
        /*00da*/ 	.short	(.L_44 - .L_43)
.L_43:
        /*00dc*/ 	.word	0x00000000
        /*00e0*/ 	.short	0x0002
        /*00e2*/ 	.short	0x0040
        /*00e4*/ 	.byte	0x00, 0xf0, 0x01, 0x02


	//----- nvinfo : EIATTR_KPARAM_INFO
	.align		4
.L_44:
        /*00e8*/ 	.byte	0x04, 0x17
        /*00ea*/ 	.short	(.L_46 - .L_45)
.L_45:
        /*00ec*/ 	.word	0x00000000
        /*00f0*/ 	.short	0x0001
        /*00f2*/ 	.short	0x000c
        /*00f4*/ 	.byte	0x00, 0xf0, 0x31, 0x00


	//----- nvinfo : EIATTR_KPARAM_INFO
	.align		4
.L_46:
        /*00f8*/ 	.byte	0x04, 0x17
        /*00fa*/ 	.short	(.L_48 - .L_47)
.L_47:
        /*00fc*/ 	.word	0x00000000
        /*0100*/ 	.short	0x0000
        /*0102*/ 	.short	0x0000
        /*0104*/ 	.byte	0x00, 0xf0, 0x31, 0x00


	//----- nvinfo : EIATTR_AT_ENTRY_FRAGMENTS
	.align		4
.L_48:
        /*0108*/ 	.byte	0x04, 0x4f
        /*010a*/ 	.short	(.L_50 - .L_49)


	//   ....[0]....
.L_49:
        /*010c*/ 	.word	0x00000004


	//----- nvinfo : EIATTR_RESERVED_SMEM_USED
	.align		4
.L_50:
        /*0110*/ 	.byte	0x01, 0x41
	.zero		2


	//----- nvinfo : EIATTR_SPARSE_MMA_MASK
	.align		4
        /*0114*/ 	.byte	0x03, 0x50
        /*0116*/ 	.short	0x0000


	//----- nvinfo : EIATTR_TCGEN05_1CTA_USED
	.align		4
        /*0118*/ 	.byte	0x01, 0x51
	.zero		2


	//----- nvinfo : EIATTR_MAXREG_COUNT
	.align		4
        /*011c*/ 	.byte	0x03, 0x1b
        /*011e*/ 	.short	0x00ff


	//----- nvinfo : EIATTR_NUM_BARRIERS
	.align		4
        /*0120*/ 	.byte	0x02, 0x4c
        /*0122*/ 	.byte	0x05
	.zero		1


	//----- nvinfo : EIATTR_INT_WARP_WIDE_INSTR_OFFSETS
	.align		4
        /*0124*/ 	.byte	0x04, 0x31
        /*0126*/ 	.short	(.L_52 - .L_51)


	//   ....[0]....
.L_51:
        /*0128*/ 	.word	0x00004d50


	//   ....[1]....
        /*012c*/ 	.word	0x00004d90


	//----- nvinfo : EIATTR_COOP_GROUP_MASK_REGIDS
	.align		4
.L_52:
        /*0130*/ 	.byte	0x04, 0x29
        /*0132*/ 	.short	(.L_54 - .L_53)


	//   ....[0]....
.L_53:
        /*0134*/ 	.word	0xffffffff


	//   ....[1]....
        /*0138*/ 	.word	0xffffffff


	//   ....[2]....
        /*013c*/ 	.word	0xffffffff


	//   ....[3]....
        /*0140*/ 	.word	0xffffffff


	//   ....[4]....
        /*0144*/ 	.word	0xffffffff


	//   ....[5]....
        /*0148*/ 	.word	0xffffffff


	//   ....[6]....
        /*014c*/ 	.word	0xffffffff


	//   ....[7]....
        /*0150*/ 	.word	0xffffffff


	//   ....[8]....
        /*0154*/ 	.word	0xffffffff


	//----- nvinfo : EIATTR_COOP_GROUP_INSTR_OFFSETS
	.align		4
.L_54:
        /*0158*/ 	.byte	0x04, 0x28
        /*015a*/ 	.short	(.L_56 - .L_55)


	//   ....[0]....
.L_55:
        /*015c*/ 	.word	0x000000b0


	//   ....[1]....
        /*0160*/ 	.word	0x000009a0


	//   ....[2]....
        /*0164*/ 	.word	0x00000be0


	//   ....[3]....
        /*0168*/ 	.word	0x00000c40


	//   ....[4]....
        /*016c*/ 	.word	0x000025e0


	//   ....[5]....
        /*0170*/ 	.word	0x000028a0


	//   ....[6]....
        /*0174*/ 	.word	0x00004950


	//   ....[7]....
        /*0178*/ 	.word	0x00004bf0


	//   ....[8]....
        /*017c*/ 	.word	0x00004e40


	//----- nvinfo : EIATTR_VRC_CTA_INIT_COUNT
	.align		4
.L_56:
        /*0180*/ 	.byte	0x02, 0x4a
        /*0182*/ 	.byte	0x80
	.zero		1


	//----- nvinfo : EIATTR_MBARRIER_INSTR_OFFSETS
	.align		4
        /*0184*/ 	.byte	0x04, 0x39
        /*0186*/ 	.short	(.L_58 - .L_57)


	//   ....[0]....
.L_57:
        /*0188*/ 	.word	0x00000330
        /*018c*/ 	.word	0x000000ff
        /*0190*/ 	.word	0x00000000
        /*0194*/ 	.short	0x0100
        /*0196*/ 	.byte	0x05
	.zero		1


	//   ....[1]....
        /*0198*/ 	.word	0x00000340
        /*019c*/ 	.word	0x000000ff
        /*01a0*/ 	.word	0x00000008
        /*01a4*/ 	.short	0x0100
        /*01a6*/ 	.byte	0x05
	.zero		1


	//   ....[2]....
        /*01a8*/ 	.word	0x00000350
        /*01ac*/ 	.word	0x000000ff
        /*01b0*/ 	.word	0x00000010
        /*01b4*/ 	.short	0x0100
        /*01b6*/ 	.byte	0x05
	.zero		1


	//   ....[3]....
        /*01b8*/ 	.word	0x00000360
        /*01bc*/ 	.word	0x000000ff
        /*01c0*/ 	.word	0x00000018
        /*01c4*/ 	.short	0x0100
        /*01c6*/ 	.byte	0x05
	.zero		1


	//   ....[4]....
        /*01c8*/ 	.word	0x00000370
        /*01cc*/ 	.word	0x000000ff
        /*01d0*/ 	.word	0x00000020
        /*01d4*/ 	.short	0x0100
        /*01d6*/ 	.byte	0x05
	.zero		1


	//   ....[5]....
        /*01d8*/ 	.word	0x00000380
        /*01dc*/ 	.word	0x000000ff
        /*01e0*/ 	.word	0x00000028
        /*01e4*/ 	.short	0x0100
        /*01e6*/ 	.byte	0x05
	.zero		1


	//   ....[6]....
        /*01e8*/ 	.word	0x00000390
        /*01ec*/ 	.word	0x000000ff
        /*01f0*/ 	.word	0x00000030
        /*01f4*/ 	.short	0x0100
        /*01f6*/ 	.byte	0x05
	.zero		1


	//   ....[7]....
        /*01f8*/ 	.word	0x000003a0
        /*01fc*/ 	.word	0x000000ff
        /*0200*/ 	.word	0x00000038
        /*0204*/ 	.short	0x0100
        /*0206*/ 	.byte	0x05
	.zero		1


	//   ....[8]....
        /*0208*/ 	.word	0x000003b0
        /*020c*/ 	.word	0x000000ff
        /*0210*/ 	.word	0x00000040
        /*0214*/ 	.short	0x0100
        /*0216*/ 	.byte	0x05
	.zero		1


	//   ....[9]....
        /*0218*/ 	.word	0x000003c0
        /*021c*/ 	.word	0x000000ff
        /*0220*/ 	.word	0x00000048
        /*0224*/ 	.short	0x0100
        /*0226*/ 	.byte	0x05
	.zero		1


	//   ....[10]....
        /*0228*/ 	.word	0x000004d0
        /*022c*/ 	.word	0x000000ff
        /*0230*/ 	.word	0x00000050
        /*0234*/ 	.short	0x0100
        /*0236*/ 	.byte	0x06
	.zero		1


	//   ....[11]....
        /*0238*/ 	.word	0x000004e0
        /*023c*/ 	.word	0x000000ff
        /*0240*/ 	.word	0x00000058
        /*0244*/ 	.short	0x0100
        /*0246*/ 	.byte	0x06
	.zero		1


	//   ....[12]....
        /*0248*/ 	.word	0x000004f0
        /*024c*/ 	.word	0x000000ff
        /*0250*/ 	.word	0x00000060
        /*0254*/ 	.short	0x0100
        /*0256*/ 	.byte	0x06
	.zero		1


	//   ....[13]....
        /*0258*/ 	.word	0x00000500
        /*025c*/ 	.word	0x000000ff
        /*0260*/ 	.word	0x00000068
        /*0264*/ 	.short	0x0100
        /*0266*/ 	.byte	0x06
	.zero		1


	//   ....[14]....
        /*0268*/ 	.word	0x00000610
        /*026c*/ 	.word	0x000000ff
        /*0270*/ 	.word	0x00000070
        /*0274*/ 	.short	0x0100
        /*0276*/ 	.byte	0x06
	.zero		1


	//   ....[15]....
        /*0278*/ 	.word	0x00000620
        /*027c*/ 	.word	0x000000ff
        /*0280*/ 	.word	0x00000078
        /*0284*/ 	.short	0x0100
        /*0286*/ 	.byte	0x06
	.zero		1


	//   ....[16]....
        /*0288*/ 	.word	0x00000630
        /*028c*/ 	.word	0x000000ff
        /*0290*/ 	.word	0x00000080
        /*0294*/ 	.short	0x0100
        /*0296*/ 	.byte	0x06
	.zero		1


	//   ....[17]....
        /*0298*/ 	.word	0x00000640
        /*029c*/ 	.word	0x000000ff
        /*02a0*/ 	.word	0x00000088
        /*02a4*/ 	.short	0x0100
        /*02a6*/ 	.byte	0x06
	.zero		1


	//   ....[18]....
        /*02a8*/ 	.word	0x00000ca0
        /*02ac*/ 	.word	0x0000000e
        /*02b0*/ 	.word	0x00000080
        /*02b4*/ 	.short	0x010a
        /*02b6*/ 	.byte	0xff
	.zero		1


	//   ....[19]....
        /*02b8*/ 	.word	0x00000d80
        /*02bc*/ 	.word	0x0000000e
        /*02c0*/ 	.word	0x00000070
        /*02c4*/ 	.short	0x0101
        /*02c6*/ 	.byte	0xff
	.zero		1


	//   ....[20]....
        /*02c8*/ 	.word	0x00000f90
        /*02cc*/ 	.word	0x00000002
        /*02d0*/ 	.word	0x00000080
        /*02d4*/ 	.short	0x010a
        /*02d6*/ 	.byte	0xff
	.zero		1


	//   ....[21]....
        /*02d8*/ 	.word	0x000010b0
        /*02dc*/ 	.word	0x00000002
        /*02e0*/ 	.word	0x00000070
        /*02e4*/ 	.short	0x0101
        /*02e6*/ 	.byte	0xff
	.zero		1


	//   ....[22]....
        /*02e8*/ 	.word	0x000010c0
        /*02ec*/ 	.word	0x00000008
        /*02f0*/ 	.word	0x00000080
        /*02f4*/ 	.short	0x010a
        /*02f6*/ 	.byte	0xff
	.zero		1


	//   ....[23]....
        /*02f8*/ 	.word	0x00001130
        /*02fc*/ 	.word	0x000000ff
        /*0300*/ 	.word	0x00000070
        /*0304*/ 	.short	0x010a
        /*0306*/ 	.byte	0x17
	.zero		1


	//   ....[24]....
        /*0308*/ 	.word	0x000011b0
        /*030c*/ 	.word	0x000000ff
        /*0310*/ 	.word	0x00000080
        /*0314*/ 	.short	0x0101
        /*0316*/ 	.byte	0x17
	.zero		1


	//   ....[25]....
        /*0318*/ 	.word	0x00001370
        /*031c*/ 	.word	0x000000ff
        /*0320*/ 	.word	0x00000028
        /*0324*/ 	.short	0x010a
        /*0326*/ 	.byte	0x05
	.zero		1


	//   ....[26]....
        /*0328*/ 	.word	0x000014b0
        /*032c*/ 	.word	0x000000ff
        /*0330*/ 	.word	0x00000028
        /*0334*/ 	.short	0x010a
        /*0336*/ 	.byte	0x05
	.zero		1


	//   ....[27]....
        /*0338*/ 	.word	0x00001600
        /*033c*/ 	.word	0x000000ff
        /*0340*/ 	.word	0x00000028
        /*0344*/ 	.short	0x010a
        /*0346*/ 	.byte	0x16
	.zero		1


	//   ....[28]....
        /*0348*/ 	.word	0x00001640
        /*034c*/ 	.word	0x00000003
        /*0350*/ 	.word	0x00000070
        /*0354*/ 	.short	0x010a
        /*0356*/ 	.byte	0xff
	.zero		1


	//   ....[29]....
        /*0358*/ 	.word	0x000016e0
        /*035c*/ 	.word	0x00000003
        /*0360*/ 	.word	0x00000080
        /*0364*/ 	.short	0x0101
        /*0366*/ 	.byte	0xff
	.zero		1


	//   ....[30]....
        /*0368*/ 	.word	0x00001890
        /*036c*/ 	.word	0x000000ff
        /*0370*/ 	.word	0x00000028
        /*0374*/ 	.short	0x010a
        /*0376*/ 	.byte	0x05
	.zero		1


	//   ....[31]....
        /*0378*/ 	.word	0x00001950
        /*037c*/ 	.word	0x000000ff
        /*0380*/ 	.word	0x00000070
        /*0384*/ 	.short	0x010a
        /*0386*/ 	.byte	0x0c
	.zero		1


	//   ....[32]....
        /*0388*/ 	.word	0x000019e0
        /*038c*/ 	.word	0x000000ff
        /*0390*/ 	.word	0x00000080
        /*0394*/ 	.short	0x0101
        /*0396*/ 	.byte	0x0c
	.zero		1


	//   ....[33]....
        /*0398*/ 	.word	0x00001e20
        /*039c*/ 	.word	0x000000ff
        /*03a0*/ 	.word	0x00000000
        /*03a4*/ 	.short	0x010a
        /*03a6*/ 	.byte	0x10
	.zero		1


	//   ....[34]....
        /*03a8*/ 	.word	0x00001e30
        /*03ac*/ 	.word	0x000000ff
        /*03b0*/ 	.word	0x00000060
        /*03b4*/ 	.short	0x010a
        /*03b6*/ 	.byte	0x12
	.zero		1


	//   ....[35]....
        /*03b8*/ 	.word	0x00001e50
        /*03bc*/ 	.word	0x000000ff
        /*03c0*/ 	.word	0x00000060
        /*03c4*/ 	.short	0x010a
        /*03c6*/ 	.byte	0x12
	.zero		1


	//   ....[36]....
        /*03c8*/ 	.word	0x00002120
        /*03cc*/ 	.word	0x000000ff
        /*03d0*/ 	.word	0x00000000
        /*03d4*/ 	.short	0x010a
        /*03d6*/ 	.byte	0x0d
	.zero		1


	//   ....[37]....
        /*03d8*/ 	.word	0x000022d0
        /*03dc*/ 	.word	0x000000ff
        /*03e0*/ 	.word	0x00000000
        /*03e4*/ 	.short	0x010a
        /*03e6*/ 	.byte	0x10
	.zero		1


	//   ....[38]....
        /*03e8*/ 	.word	0x000023c0
        /*03ec*/ 	.word	0x000000ff
        /*03f0*/ 	.word	0x00000060
        /*03f4*/ 	.short	0x010a
        /*03f6*/ 	.byte	0x10
	.zero		1


	//   ....[39]....
        /*03f8*/ 	.word	0x000023d0
        /*03fc*/ 	.word	0x00000000
        /*0400*/ 	.word	0x00000070
        /*0404*/ 	.short	0x010a
        /*0406*/ 	.byte	0xff
	.zero		1


	//   ....[40]....
        /*0408*/ 	.word	0x00002470
        /*040c*/ 	.word	0x00000000
        /*0410*/ 	.word	0x00000080
        /*0414*/ 	.short	0x0101
        /*0416*/ 	.byte	0xff
	.zero		1


	//   ....[41]....
        /*0418*/ 	.word	0x00002580
        /*041c*/ 	.word	0x00000000
        /*0420*/ 	.word	0x00000060
        /*0424*/ 	.short	0x010a
        /*0426*/ 	.byte	0xff
	.zero		1


	//   ....[42]....
        /*0428*/ 	.word	0x00002910
        /*042c*/ 	.word	0x00000003
        /*0430*/ 	.word	0x00000070
        /*0434*/ 	.short	0x010a
        /*0436*/ 	.byte	0xff
	.zero		1


	//   ....[43]....
        /*0438*/ 	.word	0x00002970
        /*043c*/ 	.word	0x00000003
        /*0440*/ 	.word	0x00000080
        /*0444*/ 	.short	0x0101
        /*0446*/ 	.byte	0xff
	.zero		1


	//   ....[44]....
        /*0448*/ 	.word	0x00002ae0
        /*044c*/ 	.word	0x00000034
        /*0450*/ 	.word	0x00000050
        /*0454*/ 	.short	0x010a
        /*0456*/ 	.byte	0xff
	.zero		1


	//   ....[45]....
        /*0458*/ 	.word	0x00004900
        /*045c*/ 	.word	0x00000034
        /*0460*/ 	.word	0x00000060
        /*0464*/ 	.short	0x0101
        /*0466*/ 	.byte	0xff
	.zero		1


	//   ....[46]....
        /*0468*/ 	.word	0x00004910
        /*046c*/ 	.word	0x00000005
        /*0470*/ 	.word	0x00000070
        /*0474*/ 	.short	0x010a
        /*0476*/ 	.byte	0xff
	.zero		1


	//   ....[47]....
        /*0478*/ 	.word	0x000049d0
        /*047c*/ 	.word	0x00000005
        /*0480*/ 	.word	0x00000080
        /*0484*/ 	.short	0x0101
        /*0486*/ 	.byte	0xff
	.zero		1


	//   ....[48]....
        /*0488*/ 	.word	0x00004e90
        /*048c*/ 	.word	0x0000000e
        /*0490*/ 	.word	0x00000080
        /*0494*/ 	.short	0x010a
        /*0496*/ 	.byte	0xff
	.zero		1


	//   ....[49]....
        /*0498*/ 	.word	0x00004ef0
        /*049c*/ 	.word	0x00000002
        /*04a0*/ 	.word	0x00000080
        /*04a4*/ 	.short	0x010a
        /*04a6*/ 	.byte	0xff
	.zero		1


	//   ....[50]....
        /*04a8*/ 	.word	0x00004f50
        /*04ac*/ 	.word	0x00000008
        /*04b0*/ 	.word	0x00000080
        /*04b4*/ 	.short	0x010a
        /*04b6*/ 	.byte	0xff
	.zero		1


	//   ....[51]....
        /*04b8*/ 	.word	0x00004fb0
        /*04bc*/ 	.word	0x00000000
        /*04c0*/ 	.word	0x00000070
        /*04c4*/ 	.short	0x010a
        /*04c6*/ 	.byte	0xff
	.zero		1


	//   ....[52]....
        /*04c8*/ 	.word	0x00005030
        /*04cc*/ 	.word	0x00000000
        /*04d0*/ 	.word	0x00000028
        /*04d4*/ 	.short	0x010a
        /*04d6*/ 	.byte	0xff
	.zero		1


	//   ....[53]....
        /*04d8*/ 	.word	0x00005090
        /*04dc*/ 	.word	0x00000003
        /*04e0*/ 	.word	0x00000070
        /*04e4*/ 	.short	0x010a
        /*04e6*/ 	.byte	0xff
	.zero		1


	//   ....[54]....
        /*04e8*/ 	.word	0x00005110
        /*04ec*/ 	.word	0x00000000
        /*04f0*/ 	.word	0x00000028
        /*04f4*/ 	.short	0x010a
        /*04f6*/ 	.byte	0xff
	.zero		1


	//   ....[55]....
        /*04f8*/ 	.word	0x00005170
        /*04fc*/ 	.word	0x00000002
        /*0500*/ 	.word	0x00000070
        /*0504*/ 	.short	0x010a
        /*0506*/ 	.byte	0xff
	.zero		1


	//   ....[56]....
        /*0508*/ 	.word	0x000051e0
        /*050c*/ 	.word	0x00000000
        /*0510*/ 	.word	0x00000060
        /*0514*/ 	.short	0x010a
        /*0516*/ 	.byte	0xff
	.zero		1


	//   ....[57]....
        /*0518*/ 	.word	0x00005260
        /*051c*/ 	.word	0x00000000
        /*0520*/ 	.word	0x00000000
        /*0524*/ 	.short	0x010a
        /*0526*/ 	.byte	0xff
	.zero		1


	//   ....[58]....
        /*0528*/ 	.word	0x000052c0
        /*052c*/ 	.word	0x00000000
        /*0530*/ 	.word	0x00000070
        /*0534*/ 	.short	0x010a
        /*0536*/ 	.byte	0xff
	.zero		1


	//   ....[59]....
        /*0538*/ 	.word	0x00005320
        /*053c*/ 	.word	0x00000000
        /*0540*/ 	.word	0x00000060
        /*0544*/ 	.short	0x010a
        /*0546*/ 	.byte	0xff
	.zero		1


	//   ....[60]....
        /*0548*/ 	.word	0x00005370
        /*054c*/ 	.word	0x00000003
        /*0550*/ 	.word	0x00000070
        /*0554*/ 	.short	0x010a
        /*0556*/ 	.byte	0xff
	.zero		1


	//   ....[61]....
        /*0558*/ 	.word	0x000053d0
        /*055c*/ 	.word	0x00000034
        /*0560*/ 	.word	0x00000050
        /*0564*/ 	.short	0x010a
        /*0566*/ 	.byte	0xff
	.zero		1


	//   ....[62]....
        /*0568*/ 	.word	0x00005440
        /*056c*/ 	.word	0x00000005
        /*0570*/ 	.word	0x00000070
        /*0574*/ 	.short	0x010a
        /*0576*/ 	.byte	0xff
	.zero		1


	//----- nvinfo : EIATTR_NUM_MBARRIERS
	.align		4
.L_58:
        /*0578*/ 	.byte	0x03, 0x38
        /*057a*/ 	.short	0x0012


	//----- nvinfo : EIATTR_EXIT_INSTR_OFFSETS
	.align		4
        /*057c*/ 	.byte	0x04, 0x1c
        /*057e*/ 	.short	(.L_60 - .L_59)


	//   ....[0]....
.L_59:
        /*0580*/ 	.word	0x000025b0


	//   ....[1]....
        /*0584*/ 	.word	0x00004e70


	//----- nvinfo : EIATTR_MAX_THREADS
	.align		4
.L_60:
        /*0588*/ 	.byte	0x04, 0x05
        /*058a*/ 	.short	(.L_62 - .L_61)
.L_61:
        /*058c*/ 	.word	0x000000e0
        /*0590*/ 	.word	0x00000001
        /*0594*/ 	.word	0x00000001


	//----- nvinfo : EIATTR_CRS_STACK_SIZE
	.align		4
.L_62:
        /*0598*/ 	.byte	0x04, 0x1e
        /*059a*/ 	.short	(.L_64 - .L_63)
.L_63:
        /*059c*/ 	.word	0x00000000


	//----- nvinfo : EIATTR_CBANK_PARAM_SIZE
	.align		4
.L_64:
        /*05a0*/ 	.byte	0x03, 0x19
        /*05a2*/ 	.short	0x0404


	//----- nvinfo : EIATTR_PARAM_CBANK
	.align		4
        /*05a4*/ 	.byte	0x04, 0x0a
        /*05a6*/ 	.short	(.L_66 - .L_65)
	.align		4
.L_65:
        /*05a8*/ 	.word	index@(.nv.constant0.kernel_cutlass_kernel_cudnngrouped_gemmgrouped_gemm_swiglugrouped_gemm_swiglu_quantBlockScaledContiguousGroupedGemmKernel_object_at__TiledMMA_ThrLayoutVMNK11110000_PermutationMNK____MMAAt_0)
        /*05ac*/ 	.short	0x0380
        /*05ae*/ 	.short	0x0404


	//----- nvinfo : EIATTR_SW_WAR
	.align		4
.L_66:
        /*05b0*/ 	.byte	0x04, 0x36
        /*05b2*/ 	.short	(.L_68 - .L_67)
.L_67:
        /*05b4*/ 	.word	0x00000008
.L_68:


//--------------------- .nv.compat                --------------------------
	.section	.nv.compat,"",@"SHT_CUDA_COMPAT_INFO"
	.align	4
        /*0000*/ 	.byte	0x02, 0x02, 0x02, 0x00, 0x02, 0x05, 0x05, 0x00, 0x02, 0x03, 0x01, 0x00, 0x02, 0x06, 0x01, 0x00


//--------------------- .nv.callgraph             --------------------------
	.section	.nv.callgraph,"",@"SHT_CUDA_CALLGRAPH"
	.align	4
	.sectionentsize	8
	.align		4
        /*0000*/ 	.word	0x00000000
	.align		4
        /*0004*/ 	.word	0xffffffff
	.align		4
        /*0008*/ 	.word	0x00000000
	.align		4
        /*000c*/ 	.word	0xfffffffe
	.align		4
        /*0010*/ 	.word	0x00000000
	.align		4
        /*0014*/ 	.word	0xfffffffd
	.align		4
        /*0018*/ 	.word	0x00000000
	.align		4
        /*001c*/ 	.word	0xfffffffc


//--------------------- .text.kernel_cutlass_kernel_cudnngrouped_gemmgrouped_gemm_swiglugrouped_gemm_swiglu_quantBlockScaledContiguousGroupedGemmKernel_object_at__TiledMMA_ThrLayoutVMNK11110000_PermutationMNK____MMAAt_0 --------------------------
	.section	.text.kernel_cutlass_kernel_cudnngrouped_gemmgrouped_gemm_swiglugrouped_gemm_swiglu_quantBlockScaledContiguousGroupedGemmKernel_object_at__TiledMMA_ThrLayoutVMNK11110000_PermutationMNK____MMAAt_0,"ax",@progbits
	.align	128
        .global         kernel_cutlass_kernel_cudnngrouped_gemmgrouped_gemm_swiglugrouped_gemm_swiglu_quantBlockScaledContiguousGroupedGemmKernel_object_at__TiledMMA_ThrLayoutVMNK11110000_PermutationMNK____MMAAt_0
        .type           kernel_cutlass_kernel_cudnngrouped_gemmgrouped_gemm_swiglugrouped_gemm_swiglu_quantBlockScaledContiguousGroupedGemmKernel_object_at__TiledMMA_ThrLayoutVMNK11110000_PermutationMNK____MMAAt_0,@function
        .size           kernel_cutlass_kernel_cudnngrouped_gemmgrouped_gemm_swiglugrouped_gemm_swiglu_quantBlockScaledContiguousGroupedGemmKernel_object_at__TiledMMA_ThrLayoutVMNK11110000_PermutationMNK____MMAAt_0,(.L_x_83 - kernel_cutlass_kernel_cudnngrouped_gemmgrouped_gemm_swiglugrouped_gemm_swiglu_quantBlockScaledContiguousGroupedGemmKernel_object_at__TiledMMA_ThrLayoutVMNK11110000_PermutationMNK____MMAAt_0)
        .other          kernel_cutlass_kernel_cudnngrouped_gemmgrouped_gemm_swiglugrouped_gemm_swiglu_quantBlockScaledContiguousGroupedGemmKernel_object_at__TiledMMA_ThrLayoutVMNK11110000_PermutationMNK____MMAAt_0,@"STO_CUDA_ENTRY STV_DEFAULT"
kernel_cutlass_kernel_cudnngrouped_gemmgrouped_gemm_swiglugrouped_gemm_swiglu_quantBlockScaledContiguousGroupedGemmKernel_object_at__TiledMMA_ThrLayoutVMNK11110000_PermutationMNK____MMAAt_0:
.text.kernel_cutlass_kernel_cudnngrouped_gemmgrouped_gemm_swiglugrouped_gemm_swiglu_quantBlockScaledContiguousGroupedGemmKernel_object_at__TiledMMA_ThrLayoutVMNK11110000_PermutationMNK____MMAAt_0:
[----:B------:R-:W1:Y:S01]  /*0000*/  LDC R1, c[0x0][0x37c] ;  /* 0x0000df00ff017b82 */ /* 0x000e620000000800 */
[----:B------:R-:W2:Y:S01]  /*0010*/  S2R R3, SR_TID.Y ;  /* 0x0000000000037919 */ /* 0x000ea20000002200 */
[----:B------:R-:W3:Y:S01]  /*0020*/  LDCU UR5, c[0x0][0x360] ;  /* 0x00006c00ff0577ac */ /* 0x000ee20008000800 */
[----:B------:R-:W2:Y:S01]  /*0030*/  S2R R0, SR_TID.Z ;  /* 0x0000000000007919 */ /* 0x000ea20000002300 */
[----:B------:R-:W2:Y:S01]  /*0040*/  LDCU UR4, c[0x0][0x364] ;  /* 0x00006c80ff0477ac */ /* 0x000ea20008000800 */
[----:B------:R-:W3:Y:S01]  /*0050*/  S2R R58, SR_TID.X ;  /* 0x00000000003a7919 */ /* 0x000ee20000002100 */
[----:B--2---:R-:W-:Y:S01]  /*0060*/  IMAD R3, R0, UR4, R3 ;  /* 0x0000000400037c24 */ /* 0x004fe2000f8e0203 */
[----:B------:R-:W2:Y:S03]  /*0070*/  LDCU.U8 UR4, c[0x0][0x381] ;  /* 0x00007020ff0477ac */ /* 0x000ea60008000000 */
[----:B---3--:R-:W-:Y:S01]  /*0080*/  IMAD R64, R3, UR5, R58 ;  /* 0x0000000503407c24 */ /* 0x008fe2000f8e023a */
[----:B------:R-:W3:Y:S04]  /*0090*/  LDCU.U8 UR5, c[0x0][0x382] ;  /* 0x00007040ff0577ac */ /* 0x000ee80008000000 */
[----:B------:R-:W-:-:S06]  /*00a0*/  SHF.R.U32.HI R64, RZ, 0x5, R64 ;  /* 0x00000005ff407819 */ /* 0x000fcc0000011640 */
[----:B------:R-:W4:Y:S01]  /*00b0*/  SHFL.IDX PT, R64, R64, RZ, 0x1f ;  /* 0x00001fff40407589 */ /* 0x000f2200000e0000 */
[----:B--2---:R-:W-:Y:S02]  /*00c0*/  ULOP3.LUT UR4, UR4, 0x1, URZ, 0xc0, !UPT ;  /* 0x0000000104047892 */ /* 0x004fe4000f8ec0ff */
[----:B---3--:R-:W-:Y:S02]  /*00d0*/  ULOP3.LUT UR5, UR5, 0x1, URZ, 0xc0, !UPT ;  /* 0x0000000105057892 */ /* 0x008fe4000f8ec0ff */
[----:B------:R-:W-:Y:S02]  /*00e0*/  UISETP.NE.U32.AND UP5, UPT, UR4, 0x1, UPT ;  /* 0x000000010400788c */ /* 0x000fe4000bfa5070 */
[----:B------:R-:W-:Y:S01]  /*00f0*/  UISETP.NE.U32.AND UP6, UPT, UR5, 0x1, UPT ;  /* 0x000000010500788c */ /* 0x000fe2000bfc5070 */
[----:B----4-:R-:W-:-:S13]  /*0100*/  ISETP.NE.AND P0, PT, R64, 0x5, PT ;  /* 0x000000054000780c */ /* 0x010fda0003f05270 */
[----:B-1----:R-:W-:Y:S05]  /*0110*/  @P0 BRA `(.L_x_0) ;  /* 0x0000000000540947 */ /* 0x002fea0003800000 */
[----:B------:R-:W1:Y:S02]  /*0120*/  LDCU.64 UR4, c[0x0][0x348] ;  /* 0x00006900ff0477ac */ /* 0x000e640008000a00 */
[----:B-1----:R-:W-:Y:S02]  /*0130*/  UIADD3 UR14, UP0, UPT, UR4, 0x40, URZ ;  /* 0x00000040040e7890 */ /* 0x002fe4000ff1e0ff */
[----:B------:R-:W-:Y:S02]  /*0140*/  UIADD3 UR12, UP4, UPT, UR4, 0xc0, URZ ;  /* 0x000000c0040c7890 */ /* 0x000fe4000ff9e0ff */
[----:B------:R-:W-:Y:S02]  /*0150*/  UIADD3 UR10, UP3, UPT, UR4, 0x140, URZ ;  /* 0x00000140040a7890 */ /* 0x000fe4000ff7e0ff */
[----:B------:R-:W-:Y:S02]  /*0160*/  UIADD3 UR8, UP2, UPT, UR4, 0x1c0, URZ ;  /* 0x000001c004087890 */ /* 0x000fe4000ff5e0ff */
[----:B------:R-:W-:-:S02]  /*0170*/  UIADD3 UR6, UP1, UPT, UR4, 0x240, URZ ;  /* 0x0000024004067890 */ /* 0x000fc4000ff3e0ff */
[----:B------:R-:W-:Y:S02]  /*0180*/  UIADD3.X UR15, UPT, UPT, URZ, UR5, URZ, UP0, !UPT ;  /* 0x00000005ff0f7290 */ /* 0x000fe400087fe4ff */
[----:B------:R-:W-:Y:S02]  /*0190*/  UIADD3 UR4, UP0, UPT, UR4, 0x2c0, URZ ;  /* 0x000002c004047890 */ /* 0x000fe4000ff1e0ff */
[----:B------:R-:W-:Y:S02]  /*01a0*/  UIADD3.X UR13, UPT, UPT, URZ, UR5, URZ, UP4, !UPT ;  /* 0x00000005ff0d7290 */ /* 0x000fe4000a7fe4ff */
[----:B------:R-:W-:Y:S02]  /*01b0*/  UIADD3.X UR11, UPT, UPT, URZ, UR5, URZ, UP3, !UPT ;  /* 0x00000005ff0b7290 */ /* 0x000fe40009ffe4ff */
[----:B------:R-:W-:Y:S01]  /*01c0*/  UIADD3.X UR9, UPT, UPT, URZ, UR5, URZ, UP2, !UPT ;  /* 0x00000005ff097290 */ /* 0x000fe200097fe4ff */
[----:B------:R1:W-:Y:S01]  /*01d0*/  UTMACCTL.PF [UR14] ;  /* 0x000000000e0079b9 */ /* 0x0003e20008040000 */
[----:B------:R-:W-:-:S03]  /*01e0*/  UIADD3.X UR7, UPT, UPT, URZ, UR5, URZ, UP1, !UPT ;  /* 0x00000005ff077290 */ /* 0x000fc60008ffe4ff */
[----:B------:R1:W-:Y:S01]  /*01f0*/  UTMACCTL.PF [UR12] ;  /* 0x000000000c0079b9 */ /* 0x0003e20008040000 */
[----:B------:R-:W-:Y:S01]  /*0200*/  UIADD3.X UR5, UPT, UPT, URZ, UR5, URZ, UP0, !UPT ;  /* 0x00000005ff057290 */ /* 0x000fe200087fe4ff */
[----:B------:R1:W-:Y:S02]  /*0210*/  UTMACCTL.PF [UR10] ;  /* 0x000000000a0079b9 */ /* 0x0003e40008040000 */
[----:B------:R1:W-:Y:S02]  /*0220*/  UTMACCTL.PF [UR8] ;  /* 0x00000000080079b9 */ /* 0x0003e40008040000 */
[----:B------:R1:W-:Y:S04]  /*0230*/  UTMACCTL.PF [UR6] ;  /* 0x00000000060079b9 */ /* 0x0003e80008040000 */
[----:B------:R1:W-:Y:S01]  /*0240*/  UTMACCTL.PF [UR4] ;  /* 0x00000000040079b9 */ /* 0x0003e20008040000 */
[----:B------:R-:W-:Y:S01]  /*0250*/  UPLOP3.LUT UP4, UPT, UPT, UPT, UPT, 0x40, 0x4 ;  /* 0x000000000004789c */ /* 0x000fe20003f8e870 */
[----:B-1----:R-:W-:Y:S10]  /*0260*/  BRA `(.L_x_1) ;  /* 0x00000000005c7947 */ /* 0x002ff40003800000 */
.L_x_0:
[----:B------:R-:W-:Y:S01]  /*0270*/  ISETP.NE.AND P0, PT, R64, RZ, PT ;  /* 0x000000ff4000720c */ /* 0x000fe20003f05270 */
[----:B------:R-:W-:-:S12]  /*0280*/  UPLOP3.LUT UP4, UPT, UPT, UPT, UPT, 0x40, 0x4 ;  /* 0x000000000004789c */ /* 0x000fd80003f8e870 */
[----:B------:R-:W-:Y:S05]  /*0290*/  @P0 BRA `(.L_x_1) ;  /* 0x0000000000500947 */ /* 0x000fea0003800000 */
[----:B------:R-:W1:Y:S01]  /*02a0*/  S2UR UR5, SR_CgaCtaId ;  /* 0x00000000000579c3 */ /* 0x000e620000008800 */
[----:B------:R-:W-:Y:S01]  /*02b0*/  UMOV UR6, 0x400 ;  /* 0x0000040000067882 */ /* 0x000fe20000000000 */
[----:B------:R-:W-:Y:S01]  /*02c0*/  UMOV UR4, 0x1 ;  /* 0x0000000100047882 */ /* 0x000fe20000000000 */
[----:B------:R-:W-:Y:S02]  /*02d0*/  UPLOP3.LUT UP4, UPT, UPT, UPT, UPT, 0x80, 0x8 ;  /* 0x000000000008789c */ /* 0x000fe40003f8f070 */
[----:B-1----:R-:W-:Y:S02]  /*02e0*/  ULEA UR5, UR5, UR6, 0x18 ;  /* 0x0000000605057291 */ /* 0x002fe4000f8ec0ff */
[----:B------:R-:W-:-:S04]  /*02f0*/  UIADD3 UR6, UPT, UPT, -UR4, 0x100000, URZ ;  /* 0x0010000004067890 */ /* 0x000fc8000fffe1ff */
[----:B------:R-:W-:Y:S02]  /*0300*/  USHF.L.U32 UR7, UR6, 0xb, URZ ;  /* 0x0000000b06077899 */ /* 0x000fe400080006ff */
[----:B------:R-:W-:Y:S01]  /*0310*/  USHF.L.U32 UR6, UR6, 0x1, URZ ;  /* 0x0000000106067899 */ /* 0x000fe200080006ff */
[----:B------:R-:W1:Y:S11]  /*0320*/  FENCE.VIEW.ASYNC.S ;  /* 0x00000000000073c6 */ /* 0x000e760000000000 */
[----:B-1----:R1:W2:Y:S01]  /*0330*/  SYNCS.EXCH.64 URZ, [UR5], UR6 ;  /* 0x0000000605ff75b2 */ /* 0x0022a20008000100 */
[----:B------:R1:W3:Y:S01]  /*0340*/  SYNCS.EXCH.64 URZ, [UR5+0x8], UR6 ;  /* 0x0000080605ff75b2 */ /* 0x0002e20008000100 */
[----:B------:R1:W4:Y:S01]  /*0350*/  SYNCS.EXCH.64 URZ, [UR5+0x10], UR6 ;  /* 0x0000100605ff75b2 */ /* 0x0003220008000100 */
[----:B------:R1:W1:Y:S01]  /*0360*/  SYNCS.EXCH.64 URZ, [UR5+0x18], UR6 ;  /* 0x0000180605ff75b2 */ /* 0x0002620008000100 */
[----:B------:R1:W1:Y:S01]  /*0370*/  SYNCS.EXCH.64 URZ, [UR5+0x20], UR6 ;  /* 0x0000200605ff75b2 */ /* 0x0002620008000100 */
[----:B------:R1:W1:Y:S01]  /*0380*/  SYNCS.EXCH.64 URZ, [UR5+0x28], UR6 ;  /* 0x0000280605ff75b2 */ /* 0x0002620008000100 */
[----:B------:R1:W1:Y:S01]  /*0390*/  SYNCS.EXCH.64 URZ, [UR5+0x30], UR6 ;  /* 0x0000300605ff75b2 */ /* 0x0002620008000100 */
[----:B------:R1:W1:Y:S01]  /*03a0*/  SYNCS.EXCH.64 URZ, [UR5+0x38], UR6 ;  /* 0x0000380605ff75b2 */ /* 0x0002620008000100 */
[----:B------:R1:W1:Y:S01]  /*03b0*/  SYNCS.EXCH.64 URZ, [UR5+0x40], UR6 ;  /* 0x0000400605ff75b2 */ /* 0x0002620008000100 */
[----:B------:R1:W1:Y:S01]  /*03c0*/  SYNCS.EXCH.64 URZ, [UR5+0x48], UR6 ;  /* 0x0000480605ff75b2 */ /* 0x0002620008000100 */
[----:B------:R-:W-:Y:S01]  /*03d0*/  NOP ;  /* 0x0000000000007918 */ /* 0x000fe20000000000 */
.L_x_1:
[----:B------:R-:W-:Y:S01]  /*03e0*/  NOP ;  /* 0x0000000000007918 */ /* 0x000fe20000000000 */
[----:B-1234-:R-:W-:Y:S06]  /*03f0*/  BAR.SYNC.DEFER_BLOCKING 0x0 ;  /* 0x0000000000007b1d */ /* 0x01efec0000010000 */
[----:B------:R-:W-:Y:S05]  /*0400*/  BRA.U !UP4, `(.L_x_2) ;  /* 0x000000010c447547 */ /* 0x000fea000b800000 */
[----:B------:R-:W1:Y:S01]  /*0410*/  S2UR UR6, SR_CgaCtaId ;  /* 0x00000000000679c3 */ /* 0x000e620000008800 */
[----:B------:R-:W-:Y:S01]  /*0420*/  UMOV UR7, 0x400 ;  /* 0x0000040000077882 */ /* 0x000fe20000000000 */
[----:B------:R-:W-:Y:S01]  /*0430*/  UMOV UR5, 0x1 ;  /* 0x0000000100057882 */ /* 0x000fe20000000000 */
[----:B------:R-:W-:Y:S01]  /*0440*/  UMOV UR4, 0x4 ;  /* 0x0000000400047882 */ /* 0x000fe20000000000 */
[----:B------:R-:W-:-:S04]  /*0450*/  UIADD3 UR8, UPT, UPT, -UR5, 0x100000, URZ ;  /* 0x0010000005087890 */ /* 0x000fc8000fffe1ff */
[----:B------:R-:W-:Y:S02]  /*0460*/  USHF.L.U32 UR9, UR8, 0xb, URZ ;  /* 0x0000000b08097899 */ /* 0x000fe400080006ff */
[----:B------:R-:W-:Y:S02]  /*0470*/  USHF.L.U32 UR8, UR8, 0x1, URZ ;  /* 0x0000000108087899 */ /* 0x000fe400080006ff */
[----:B------:R-:W-:-:S04]  /*0480*/  UIADD3 UR4, UPT, UPT, -UR4, 0x100000, URZ ;  /* 0x0010000004047890 */ /* 0x000fc8000fffe1ff */
[----:B------:R-:W-:Y:S02]  /*0490*/  USHF.L.U32 UR5, UR4, 0xb, URZ ;  /* 0x0000000b04057899 */ /* 0x000fe400080006ff */
[----:B------:R-:W-:Y:S02]  /*04a0*/  USHF.L.U32 UR4, UR4, 0x1, URZ ;  /* 0x0000000104047899 */ /* 0x000fe400080006ff */
[----:B-1----:R-:W-:Y:S01]  /*04b0*/  ULEA UR6, UR6, UR7, 0x18 ;  /* 0x0000000706067291 */ /* 0x002fe2000f8ec0ff */
[----:B------:R-:W1:Y:S11]  /*04c0*/  FENCE.VIEW.ASYNC.S ;  /* 0x00000000000073c6 */ /* 0x000e760000000000 */
[----:B-1----:R1:W2:Y:S01]  /*04d0*/  SYNCS.EXCH.64 URZ, [UR6+0x50], UR8 ;  /* 0x0000500806ff75b2 */ /* 0x0022a20008000100 */
[----:B------:R1:W3:Y:S01]  /*04e0*/  SYNCS.EXCH.64 URZ, [UR6+0x58], UR8 ;  /* 0x0000580806ff75b2 */ /* 0x0002e20008000100 */
[----:B------:R1:W4:Y:S01]  /*04f0*/  SYNCS.EXCH.64 URZ, [UR6+0x60], UR4 ;  /* 0x0000600406ff75b2 */ /* 0x0003220008000100 */
[----:B------:R1:W1:Y:S01]  /*0500*/  SYNCS.EXCH.64 URZ, [UR6+0x68], UR4 ;  /* 0x0000680406ff75b2 */ /* 0x0002620008000100 */
[----:B------:R-:W-:Y:S01]  /*0510*/  NOP ;  /* 0x0000000000007918 */ /* 0x000fe20000000000 */
.L_x_2:
        /* <DEDUP_REMOVED lines=20> */
.L_x_3:
[----:B------:R-:W-:Y:S01]  /*0660*/  NOP ;  /* 0x0000000000007918 */ /* 0x000fe20000000000 */
[----:B-1234-:R-:W-:Y:S08]  /*0670*/  BAR.SYNC.DEFER_BLOCKING 0x0 ;  /* 0x0000000000007b1d */ /* 0x01eff00000010000 */
[----:B------:R-:W-:Y:S01]  /*0680*/  BAR.SYNC.DEFER_BLOCKING 0x1, 0xe0 ;  /* 0x0043800000007b1d */ /* 0x000fe20000010000 */
[----:B------:R-:W-:-:S05]  /*0690*/  ISETP.NE.AND P0, PT, R64, 0x6, PT ;  /* 0x000000064000780c */ /* 0x000fca0003f05270 */
[----:B------:R-:W1:Y:S08]  /*06a0*/  LDCU.64 UR14, c[0x0][0x358] ;  /* 0x00006b00ff0e77ac */ /* 0x000e700008000a00 */
[----:B------:R-:W-:Y:S05]  /*06b0*/  @P0 BRA `(.L_x_4) ;  /* 0x0000000800880947 */ /* 0x000fea0003800000 */
[----:B------:R-:W-:Y:S01]  /*06c0*/  LOP3.LUT R0, R58, 0x1f, RZ, 0xc0, !PT ;  /* 0x0000001f3a007812 */ /* 0x000fe200078ec0ff */
[----:B------:R-:W-:Y:S01]  /*06d0*/  IMAD.MOV.U32 R18, RZ, RZ, 0x7fffffff ;  /* 0x7fffffffff127424 */ /* 0x000fe200078e00ff */
[----:B------:R-:W2:Y:S01]  /*06e0*/  S2UR UR9, SR_CTAID.Z ;  /* 0x00000000000979c3 */ /* 0x000ea20000002700 */
[----:B------:R-:W2:Y:S01]  /*06f0*/  LDCU.64 UR6, c[0x0][0x760] ;  /* 0x0000ec00ff0677ac */ /* 0x000ea20008000a00 */
[C---:B------:R-:W-:Y:S01]  /*0700*/  ISETP.GT.U32.AND P0, PT, R0.reuse, 0x7, PT ;  /* 0x000000070000780c */ /* 0x040fe20003f04070 */
[----:B------:R-:W3:Y:S01]  /*0710*/  LDCU.U8 UR8, c[0x0][0x768] ;  /* 0x0000ed00ff0877ac */ /* 0x000ee20008000000 */
[----:B------:R-:W4:Y:S01]  /*0720*/  LDCU.U8 UR10, c[0x0][0x769] ;  /* 0x0000ed20ff0a77ac */ /* 0x000f220008000000 */
[----:B------:R-:W5:Y:S10]  /*0730*/  LDCU.U8 UR13, c[0x0][0x781] ;  /* 0x0000f020ff0d77ac */ /* 0x000f740008000000 */
[----:B------:R-:W1:Y:S01]  /*0740*/  @!P0 LDC.64 R2, c[0x0][0x748] ;  /* 0x0001d200ff028b82 */ /* 0x000e620000000a00 */
[----:B------:R-:W1:Y:S02]  /*0750*/  LDCU UR20, c[0x0][0x770] ;  /* 0x0000ee00ff1477ac */ /* 0x000e640008000800 */
[----:B-1----:R-:W-:-:S05]  /*0760*/  @!P0 IMAD.WIDE.U32 R2, R0, 0x4, R2 ;  /* 0x0000000400028825 */ /* 0x002fca00078e0002 */
[----:B------:R-:W5:Y:S01]  /*0770*/  @!P0 LDG.E R18, desc[UR14][R2.64] ;  /* 0x0000000e02128981 */ /* 0x000f62000c1e1900 */
[----:B--2---:R-:W-:Y:S01]  /*0780*/  UIMAD.WIDE.U32 UR4, UR9, UR7, URZ ;  /* 0x00000007090472a5 */ /* 0x004fe2000f8e00ff */
[----:B------:R-:W-:Y:S01]  /*0790*/  HFMA2 R0, -RZ, RZ, 0, 5.9604644775390625e-08 ;  /* 0x00000001ff007431 */ /* 0x000fe200000001ff */
[----:B------:R-:W-:Y:S01]  /*07a0*/  UISETP.GT.U32.AND UP0, UPT, UR9, 0x3ff, UPT ;  /* 0x000003ff0900788c */ /* 0x000fe2000bf04070 */
[----:B------:R-:W-:-:S04]  /*07b0*/  IMAD.MOV.U32 R10, RZ, RZ, RZ ;  /* 0x000000ffff0a7224 */ /* 0x000fc800078e00ff */
[----:B------:R-:W-:Y:S02]  /*07c0*/  UMOV UR11, UR5 ;  /* 0x00000005000b7c82 */ /* 0x000fe40008000000 */
[----:B------:R-:W-:Y:S02]  /*07d0*/  UIADD3 UR7, UPT, UPT, -UR11, UR9, URZ ;  /* 0x000000090b077290 */ /* 0x000fe4000fffe1ff */
[----:B------:R-:W1:Y:S02]  /*07e0*/  LDCU.64 UR4, c[0x0][0x778] ;  /* 0x0000ef00ff0477ac */ /* 0x000e640008000a00 */
[----:B---3--:R-:W-:-:S04]  /*07f0*/  USHF.R.U32.HI UR7, URZ, UR8, UR7 ;  /* 0x00000008ff077299 */ /* 0x008fc80008011607 */
[----:B------:R-:W-:-:S04]  /*0800*/  UIADD3 UR11, UPT, UPT, UR11, UR7, URZ ;  /* 0x000000070b0b7290 */ /* 0x000fc8000fffe0ff */
[----:B----4-:R-:W-:-:S03]  /*0810*/  USHF.R.U32.HI UR11, URZ, UR10, UR11 ;  /* 0x0000000aff0b7299 */ /* 0x010fc6000801160b */
[----:B------:R-:W2:Y:S01]  /*0820*/  LDCU.U8 UR7, c[0x0][0x780] ;  /* 0x0000f000ff0777ac */ /* 0x000ea20008000000 */
[----:B------:R-:W-:-:S04]  /*0830*/  UIADD3 UR11, UPT, UPT, -UR11, URZ, URZ ;  /* 0x000000ff0b0b7290 */ /* 0x000fc8000fffe1ff */
[----:B------:R-:W-:-:S04]  /*0840*/  UIMAD UR6, UR11, UR6, UR9 ;  /* 0x000000060b0672a4 */ /* 0x000fc8000f8e0209 */
[----:B-1----:R-:W-:-:S07]  /*0850*/  UIMAD.WIDE.U32 UR16, UR6, UR5, URZ ;  /* 0x00000005061072a5 */ /* 0x002fce000f8e00ff */
[----:B------:R-:W-:Y:S02]  /*0860*/  UMOV UR5, UR17 ;  /* 0x0000001100057c82 */ /* 0x000fe40008000000 */
[----:B------:R-:W-:Y:S02]  /*0870*/  UIADD3 UR18, UPT, UPT, UR6, -UR5, URZ ;  /* 0x8000000506127290 */ /* 0x000fe4000fffe0ff */
[----:B------:R-:W1:Y:S02]  /*0880*/  LDCU.U8 UR17, c[0x0][0x774] ;  /* 0x0000ee80ff1177ac */ /* 0x000e640008000000 */
[----:B--2---:R-:W-:Y:S01]  /*0890*/  USHF.R.U32.HI UR18, URZ, UR7, UR18 ;  /* 0x00000007ff127299 */ /* 0x004fe20008011612 */
[----:B------:R-:W2:Y:S03]  /*08a0*/  LDCU.U8 UR16, c[0x0][0x775] ;  /* 0x0000eea0ff1077ac */ /* 0x000ea60008000000 */
[----:B------:R-:W-:Y:S01]  /*08b0*/  UIADD3 UR18, UPT, UPT, UR5, UR18, URZ ;  /* 0x0000001205127290 */ /* 0x000fe2000fffe0ff */
[----:B------:R-:W3:Y:S03]  /*08c0*/  LDCU UR5, c[0x0][0x76c] ;  /* 0x0000ed80ff0577ac */ /* 0x000ee60008000800 */
[----:B-----5:R-:W-:-:S04]  /*08d0*/  USHF.R.U32.HI UR18, URZ, UR13, UR18 ;  /* 0x0000000dff127299 */ /* 0x020fc80008011612 */
[----:B------:R-:W-:Y:S02]  /*08e0*/  UIMAD.WIDE.U32 UR20, UR18, UR20, URZ ;  /* 0x00000014121472a5 */ /* 0x000fe4000f8e00ff */
[----:B------:R-:W-:-:S04]  /*08f0*/  UIADD3 UR12, UPT, UPT, -UR18, URZ, URZ ;  /* 0x000000ff120c7290 */ /* 0x000fc8000fffe1ff */
[----:B------:R-:W-:Y:S01]  /*0900*/  UIMAD UR4, UR12, UR4, UR6 ;  /* 0x000000040c0472a4 */ /* 0x000fe2000f8e0206 */
[----:B------:R-:W-:Y:S02]  /*0910*/  UMOV UR19, UR21 ;  /* 0x0000001500137c82 */ /* 0x000fe40008000000 */
[----:B------:R-:W-:-:S03]  /*0920*/  UIADD3 UR11, UPT, UPT, UR18, -UR19, URZ ;  /* 0x80000013120b7290 */ /* 0x000fc6000fffe0ff */
[----:B------:R-:W-:Y:S01]  /*0930*/  MOV R5, UR4 ;  /* 0x0000000400057c02 */ /* 0x000fe20008000f00 */
[----:B-1----:R-:W-:-:S04]  /*0940*/  USHF.R.U32.HI UR11, URZ, UR17, UR11 ;  /* 0x00000011ff0b7299 */ /* 0x002fc8000801160b */
[----:B------:R-:W-:-:S04]  /*0950*/  UIADD3 UR11, UPT, UPT, UR19, UR11, URZ ;  /* 0x0000000b130b7290 */ /* 0x000fc8000fffe0ff */
[----:B--2---:R-:W-:-:S04]  /*0960*/  USHF.R.U32.HI UR11, URZ, UR16, UR11 ;  /* 0x00000010ff0b7299 */ /* 0x004fc8000801160b */
[----:B------:R-:W-:-:S04]  /*0970*/  UIADD3 UR11, UPT, UPT, -UR11, URZ, URZ ;  /* 0x000000ff0b0b7290 */ /* 0x000fc8000fffe1ff */
[----:B---3--:R-:W-:-:S06]  /*0980*/  UIMAD UR5, UR11, UR5, UR18 ;  /* 0x000000050b0572a4 */ /* 0x008fcc000f8e0212 */
[----:B------:R-:W-:Y:S01]  /*0990*/  IMAD.U32 R4, RZ, RZ, UR5 ;  /* 0x00000005ff047e24 */ /* 0x000fe2000f8e00ff */
[----:B------:R1:W2:Y:S01]  /*09a0*/  SHFL.IDX PT, R2, R18, 0x7, 0x1f ;  /* 0x00e01f0012027f89 */ /* 0x0002a200000e0000 */
[----:B------:R-:W-:Y:S05]  /*09b0*/  BRA.U UP0, `(.L_x_5) ;  /* 0x0000000500547547 */ /* 0x000fea000b800000 */
[----:B--2---:R-:W-:Y:S01]  /*09c0*/  SHF.R.S32.HI R17, RZ, 0x1f, R2 ;  /* 0x0000001fff117819 */ /* 0x004fe20000011402 */
[----:B------:R-:W2:Y:S01]  /*09d0*/  LDC R0, c[0x0][0x374] ;  /* 0x0000dd00ff007b82 */ /* 0x000ea20000000800 */
[----:B------:R-:W-:Y:S01]  /*09e0*/  IMAD.U32 R19, RZ, RZ, UR9 ;  /* 0x00000009ff137e24 */ /* 0x000fe2000f8e00ff */
[----:B------:R-:W-:Y:S01]  /*09f0*/  MOV R10, RZ ;  /* 0x000000ff000a7202 */ /* 0x000fe20000000f00 */
[----:B------:R-:W-:Y:S01]  /*0a00*/  IMAD.MOV.U32 R6, RZ, RZ, -0x1 ;  /* 0xffffffffff067424 */ /* 0x000fe200078e00ff */
[----:B------:R-:W-:Y:S02]  /*0a10*/  LEA.HI R17, R17, R2, RZ, 0x7 ;  /* 0x0000000211117211 */ /* 0x000fe400078f38ff */
[----:B------:R-:W-:Y:S02]  /*0a20*/  MOV R15, RZ ;  /* 0x000000ff000f7202 */ /* 0x000fe40000000f00 */
[----:B------:R-:W2:Y:S01]  /*0a30*/  LDC R7, c[0x0][0x370] ;  /* 0x0000dc00ff077b82 */ /* 0x000ea20000000800 */
[----:B------:R-:W-:-:S04]  /*0a40*/  LOP3.LUT R3, R17, 0xffffff80, RZ, 0xc0, !PT ;  /* 0xffffff8011037812 */ /* 0x000fc800078ec0ff */
[----:B------:R-:W-:-:S03]  /*0a50*/  ISETP.NE.AND P0, PT, R2, R3, PT ;  /* 0x000000030200720c */ /* 0x000fc60003f05270 */
[----:B------:R-:W3:Y:S01]  /*0a60*/  LDC R16, c[0x0][0x378] ;  /* 0x0000de00ff107b82 */ /* 0x000ee20000000800 */
[----:B------:R-:W-:-:S07]  /*0a70*/  ISETP.LT.AND P0, PT, R2, RZ, P0 ;  /* 0x000000ff0200720c */ /* 0x000fce0000701270 */
[----:B------:R-:W4:Y:S08]  /*0a80*/  LDC R12, c[0x0][0x770] ;  /* 0x0001dc00ff0c7b82 */ /* 0x000f300000000800 */
[----:B------:R-:W1:Y:S01]  /*0a90*/  LDC R11, c[0x0][0x76c] ;  /* 0x0001db00ff0b7b82 */ /* 0x000e620000000800 */
[----:B--2---:R-:W-:Y:S01]  /*0aa0*/  IMAD R7, R0, R7, RZ ;  /* 0x0000000700077224 */ /* 0x004fe200078e02ff */
[----:B------:R-:W-:-:S02]  /*0ab0*/  SHF.R.S32.HI R0, RZ, 0x7, R17 ;  /* 0x00000007ff007819 */ /* 0x000fc40000011411 */
[----:B------:R-:W-:-:S03]  /*0ac0*/  LEA.HI.SX32 R17, R17, 0xffffffff, 0x19 ;  /* 0xffffffff11117811 */ /* 0x000fc600078fcaff */
[----:B------:R-:W-:Y:S01]  /*0ad0*/  @!P0 IMAD.MOV R17, RZ, RZ, R0 ;  /* 0x000000ffff118224 */ /* 0x000fe200078e0200 */
[----:B------:R-:W2:Y:S01]  /*0ae0*/  LDC.64 R8, c[0x0][0x760] ;  /* 0x0001d800ff087b82 */ /* 0x000ea20000000a00 */
[----:B---3--:R-:W-:Y:S02]  /*0af0*/  IMAD R16, R7, R16, RZ ;  /* 0x0000001007107224 */ /* 0x008fe400078e02ff */
[----:B------:R-:W-:-:S05]  /*0b00*/  IMAD.MOV.U32 R0, RZ, RZ, 0x1 ;  /* 0x00000001ff007424 */ /* 0x000fca00078e00ff */
[----:B------:R-:W3:Y:S02]  /*0b10*/  LDC.64 R2, c[0x0][0x778] ;  /* 0x0001de00ff027b82 */ /* 0x000ee40000000a00 */
.L_x_10:
[----:B------:R-:W-:-:S13]  /*0b20*/  ISETP.GE.AND P0, PT, R4, R17, PT ;  /* 0x000000110400720c */ /* 0x000fda0003f06270 */
[----:B------:R-:W-:Y:S05]  /*0b30*/  @P0 BRA `(.L_x_6) ;  /* 0x0000000000940947 */ /* 0x000fea0003800000 */
[----:B------:R-:W-:-:S04]  /*0b40*/  SHF.L.U32 R7, R4, 0x7, RZ ;  /* 0x0000000704077819 */ /* 0x000fc800000006ff */
[----:B------:R-:W-:-:S13]  /*0b50*/  ISETP.GE.AND P0, PT, R7, R15, PT ;  /* 0x0000000f0700720c */ /* 0x000fda0003f06270 */
[----:B------:R-:W-:Y:S05]  /*0b60*/  @!P0 BRA `(.L_x_7) ;  /* 0x0000000000388947 */ /* 0x000fea0003800000 */
[----:B------:R-:W-:Y:S01]  /*0b70*/  VIADD R13, R6, 0x1 ;  /* 0x00000001060d7836 */ /* 0x000fe20000000000 */
[----:B------:R-:W-:-:S04]  /*0b80*/  MOV R6, 0xffffffff ;  /* 0xffffffff00067802 */ /* 0x000fc80000000f00 */
[----:B------:R-:W-:-:S13]  /*0b90*/  ISETP.GT.U32.AND P0, PT, R13, 0x1f, PT ;  /* 0x0000001f0d00780c */ /* 0x000fda0003f04070 */
[----:B------:R-:W-:Y:S05]  /*0ba0*/  @P0 BRA `(.L_x_8) ;  /* 0x0000000000240947 */ /* 0x000fea0003800000 */
[----:B------:R-:W-:Y:S01]  /*0bb0*/  ISETP.GT.AND P0, PT, R18, R7, PT ;  /* 0x000000071200720c */ /* 0x000fe20003f04270 */
[----:B------:R-:W-:-:S05]  /*0bc0*/  IMAD.MOV.U32 R6, RZ, RZ, -0x1 ;  /* 0xffffffffff067424 */ /* 0x000fca00078e00ff */
[----:B------:R-:W-:-:S07]  /*0bd0*/  SHF.L.U32 R6, R6, R13, RZ ;  /* 0x0000000d06067219 */ /* 0x000fce00000006ff */
[----:B------:R-:W-:-:S04]  /*0be0*/  VOTE.ANY R7, PT, P0 ;  /* 0x0000000000077806 */ /* 0x000fc800000e0100 */
[----:B------:R-:W-:-:S05]  /*0bf0*/  LOP3.LUT P0, R7, R7, RZ, R6, 0xa0, !PT ;  /* 0x000000ff07077212 */ /* 0x000fca000780a006 */
[----:B------:R-:W-:-:S05]  /*0c00*/  VIADD R6, R7, 0xffffffff ;  /* 0xffffffff07067836 */ /* 0x000fca0000000000 */
[----:B------:R-:W-:-:S04]  /*0c10*/  LOP3.LUT R7, R7, R6, RZ, 0xc, !PT ;  /* 0x0000000607077212 */ /* 0x000fc800078e0cff */
[----:B------:R-:W5:Y:S02]  /*0c20*/  POPC R6, R7 ;  /* 0x0000000700067309 */ /* 0x000f640000000000 */
[----:B-----5:R-:W-:-:S07]  /*0c30*/  SEL R6, R6, 0xffffffff, P0 ;  /* 0xffffffff06067807 */ /* 0x020fce0000000000 */
.L_x_8:
[----:B------:R4:W3:Y:S02]  /*0c40*/  SHFL.IDX PT, R15, R18, R6, 0x1f ;  /* 0x00001f06120f7589 */ /* 0x0008e400000e0000 */
.L_x_7:
[----:B------:R-:W5:Y:S01]  /*0c50*/  S2R R13, SR_CgaCtaId ;  /* 0x00000000000d7919 */ /* 0x000f620000008800 */
[----:B------:R-:W-:Y:S01]  /*0c60*/  MOV R14, 0x400 ;  /* 0x00000400000e7802 */ /* 0x000fe20000000f00 */
[----:B------:R-:W-:-:S03]  /*0c70*/  IMAD.U32 R21, R0, -0x80000000, RZ ;  /* 0x8000000000157824 */ /* 0x000fc600078e00ff */
[----:B-----5:R-:W-:-:S05]  /*0c80*/  LEA R13, R13, R14, 0x18 ;  /* 0x0000000e0d0d7211 */ /* 0x020fca00078ec0ff */
[----:B------:R-:W-:-:S04]  /*0c90*/  IMAD R14, R10, 0x8, R13 ;  /* 0x000000080a0e7824 */ /* 0x000fc800078e020d */
[----:B------:R-:W5:Y:S02]  /*0ca0*/  SYNCS.PHASECHK.TRANS64.TRYWAIT P0, [R14+URZ+0x80], R21 ;  /* 0x000080150e0075a7 */ /* 0x000f6400080011ff */
[----:B-----5:R-:W-:Y:S05]  /*0cb0*/  @!P0 BRA `(.L_x_9) ;  /* 0x0000004000708947 */ /* 0x020fea0003800000 */
.L_x_57:
[----:B------:R-:W-:Y:S01]  /*0cc0*/  ELECT P0, URZ, PT ;  /* 0x0000000000ff782f */ /* 0x000fe20003800000 */
[----:B------:R-:W-:-:S12]  /*0cd0*/  IMAD.MOV.U32 R7, RZ, RZ, 0x1 ;  /* 0x00000001ff077424 */ /* 0x000fd800078e00ff */
[C---:B------:R-:W-:Y:S02]  /*0ce0*/  @P0 IMAD R13, R10.reuse, 0x10, R13 ;  /* 0x000000100a0d0824 */ /* 0x040fe400078e020d */
[----:B------:R-:W-:-:S03]  /*0cf0*/  VIADD R10, R10, 0x1 ;  /* 0x000000010a0a7836 */ /* 0x000fc60000000000 */
[----:B------:R4:W-:Y:S02]  /*0d00*/  @P0 STS.128 [R13+0x33410], R4 ;  /* 0x033410040d000388 */ /* 0x0009e40000000c00 */
[----:B------:R-:W-:Y:S01]  /*0d10*/  ISETP.NE.AND P0, PT, R10, 0x2, PT ;  /* 0x000000020a00780c */ /* 0x000fe20003f05270 */
[----:B------:R5:W-:Y:S06]  /*0d20*/  MEMBAR.ALL.CTA ;  /* 0x0000000000007992 */ /* 0x000bec0000008000 */
[----:B-----5:R-:W5:Y:S01]  /*0d30*/  FENCE.VIEW.ASYNC.S ;  /* 0x00000000000073c6 */ /* 0x020f620000000000 */
[----:B----4-:R-:W-:-:S02]  /*0d40*/  SEL R21, RZ, 0x1, P0 ;  /* 0x00000001ff157807 */ /* 0x010fc40000000000 */
[----:B------:R-:W-:Y:S02]  /*0d50*/  SEL R10, R10, RZ, P0 ;  /* 0x000000ff0a0a7207 */ /* 0x000fe40000000000 */
[----:B------:R-:W-:Y:S01]  /*0d60*/  LOP3.LUT R0, R0, R21, RZ, 0x3c, !PT ;  /* 0x0000001500007212 */ /* 0x000fe200078e3cff */
[----:B-----5:R-:W-:Y:S06]  /*0d70*/  BAR.SYNC.DEFER_BLOCKING 0x4, 0x20 ;  /* 0x0100800000007b1d */ /* 0x020fec0000010000 */
[----:B------:R4:W-:Y:S02]  /*0d80*/  SYNCS.ARRIVE.TRANS64.ART0 RZ, [R14+URZ+0x70], R7 ;  /* 0x000070070eff79a7 */ /* 0x0009e400085000ff */
.L_x_6:
[----:B------:R-:W-:-:S04]  /*0d90*/  IMAD.IADD R19, R16, 0x1, R19 ;  /* 0x0000000110137824 */ /* 0x000fc800078e0213 */
[C---:B--2---:R-:W-:Y:S01]  /*0da0*/  IMAD.HI.U32 R5, R19.reuse, R9, RZ ;  /* 0x0000000913057227 */ /* 0x044fe200078e00ff */
[----:B------:R-:W-:-:S03]  /*0db0*/  ISETP.GE.AND P0, PT, R19, 0x400, PT ;  /* 0x000004001300780c */ /* 0x000fc60003f06270 */
[----:B------:R-:W-:-:S05]  /*0dc0*/  IMAD.IADD R4, R19, 0x1, -R5 ;  /* 0x0000000113047824 */ /* 0x000fca00078e0a05 */
[----:B------:R-:W-:-:S04]  /*0dd0*/  SHF.R.U32.HI R4, RZ, UR8, R4 ;  /* 0x00000008ff047c19 */ /* 0x000fc80008011604 */
[----:B------:R-:W-:-:S04]  /*0de0*/  IADD3 R4, PT, PT, R5, R4, RZ ;  /* 0x0000000405047210 */ /* 0x000fc80007ffe0ff */
[----:B----4-:R-:W-:-:S05]  /*0df0*/  SHF.R.U32.HI R14, RZ, UR10, R4 ;  /* 0x0000000aff0e7c19 */ /* 0x010fca0008011604 */
[----:B------:R-:W-:-:S04]  /*0e00*/  IMAD.MOV R14, RZ, RZ, -R14 ;  /* 0x000000ffff0e7224 */ /* 0x000fc800078e0a0e */
[----:B------:R-:W-:-:S04]  /*0e10*/  IMAD R14, R8, R14, R19 ;  /* 0x0000000e080e7224 */ /* 0x000fc800078e0213 */
[----:B---3--:R-:W-:-:S05]  /*0e20*/  IMAD.HI.U32 R5, R14, R3, RZ ;  /* 0x000000030e057227 */ /* 0x008fca00078e00ff */
[----:B------:R-:W-:-:S04]  /*0e30*/  IADD3 R4, PT, PT, R14, -R5, RZ ;  /* 0x800000050e047210 */ /* 0x000fc80007ffe0ff */
[----:B------:R-:W-:-:S05]  /*0e40*/  SHF.R.U32.HI R4, RZ, UR7, R4 ;  /* 0x00000007ff047c19 */ /* 0x000fca0008011604 */
[----:B------:R-:W-:-:S05]  /*0e50*/  IMAD.IADD R4, R5, 0x1, R4 ;  /* 0x0000000105047824 */ /* 0x000fca00078e0204 */
[----:B------:R-:W-:-:S05]  /*0e60*/  SHF.R.U32.HI R7, RZ, UR13, R4 ;  /* 0x0000000dff077c19 */ /* 0x000fca0008011604 */
[----:B------:R-:W-:-:S05]  /*0e70*/  IMAD.HI.U32 R5, R7, R12, RZ ;  /* 0x0000000c07057227 */ /* 0x000fca00078e00ff */
[----:B------:R-:W-:-:S04]  /*0e80*/  IADD3 R4, PT, PT, R7, -R5, RZ ;  /* 0x8000000507047210 */ /* 0x000fc80007ffe0ff */
[----:B------:R-:W-:-:S05]  /*0e90*/  SHF.R.U32.HI R4, RZ, UR17, R4 ;  /* 0x00000011ff047c19 */ /* 0x000fca0008011604 */
[----:B------:R-:W-:Y:S01]  /*0ea0*/  IMAD.IADD R4, R5, 0x1, R4 ;  /* 0x0000000105047824 */ /* 0x000fe200078e0204 */
[----:B------:R-:W-:-:S04]  /*0eb0*/  IADD3 R5, PT, PT, -R7, RZ, RZ ;  /* 0x000000ff07057210 */ /* 0x000fc80007ffe1ff */
[----:B------:R-:W-:Y:S01]  /*0ec0*/  SHF.R.U32.HI R4, RZ, UR16, R4 ;  /* 0x00000010ff047c19 */ /* 0x000fe20008011604 */
[----:B------:R-:W-:-:S03]  /*0ed0*/  IMAD R5, R2, R5, R14 ;  /* 0x0000000502057224 */ /* 0x000fc600078e020e */
[----:B------:R-:W-:-:S05]  /*0ee0*/  IADD3 R4, PT, PT, -R4, RZ, RZ ;  /* 0x000000ff04047210 */ /* 0x000fca0007ffe1ff */
[----:B-1----:R-:W-:Y:S01]  /*0ef0*/  IMAD R4, R11, R4, R7 ;  /* 0x000000040b047224 */ /* 0x002fe200078e0207 */
[----:B------:R-:W-:Y:S06]  /*0f00*/  @!P0 BRA `(.L_x_10) ;  /* 0xfffffffc00048947 */ /* 0x000fec000383ffff */
.L_x_5:
[----:B------:R-:W3:Y:S01]  /*0f10*/  S2R R3, SR_CgaCtaId ;  /* 0x0000000000037919 */ /* 0x000ee20000008800 */
[----:B--2---:R-:W-:Y:S01]  /*0f20*/  MOV R2, 0x400 ;  /* 0x0000040000027802 */ /* 0x004fe20000000f00 */
[----:B------:R-:W-:Y:S01]  /*0f30*/  IMAD.U32 R6, R0, -0x80000000, RZ ;  /* 0x8000000000067824 */ /* 0x000fe200078e00ff */
[C---:B------:R-:W-:Y:S01]  /*0f40*/  ISETP.NE.AND P0, PT, R10.reuse, 0x1, PT ;  /* 0x000000010a00780c */ /* 0x040fe20003f05270 */
[----:B------:R-:W-:-:S05]  /*0f50*/  VIADD R8, R10, 0x2 ;  /* 0x000000020a087836 */ /* 0x000fca0000000000 */
[----:B------:R-:W-:Y:S02]  /*0f60*/  SEL R8, R8, 0x1, P0 ;  /* 0x0000000108087807 */ /* 0x000fe40000000000 */
[----:B---3--:R-:W-:-:S05]  /*0f70*/  LEA R3, R3, R2, 0x18 ;  /* 0x0000000203037211 */ /* 0x008fca00078ec0ff */
[----:B------:R-:W-:-:S04]  /*0f80*/  IMAD R2, R10, 0x8, R3 ;  /* 0x000000080a027824 */ /* 0x000fc800078e0203 */
[----:B------:R-:W2:Y:S02]  /*0f90*/  SYNCS.PHASECHK.TRANS64.TRYWAIT P1, [R2+URZ+0x80], R6 ;  /* 0x00008006020075a7 */ /* 0x000ea400080211ff */
[----:B--2---:R-:W-:Y:S05]  /*0fa0*/  @!P1 BRA `(.L_x_11) ;  /* 0x0000003c00cc9947 */ /* 0x004fea0003800000 */
.L_x_59:
[----:B------:R-:W-:Y:S02]  /*0fb0*/  ELECT P2, URZ, PT ;  /* 0x0000000000ff782f */ /* 0x000fe40003840000 */
[----:B------:R-:W-:Y:S01]  /*0fc0*/  ISETP.NE.AND P0, PT, R8, 0x2, PT ;  /* 0x000000020800780c */ /* 0x000fe20003f05270 */
[----:B--2---:R-:W-:-:S03]  /*0fd0*/  IMAD.MOV.U32 R7, RZ, RZ, RZ ;  /* 0x000000ffff077224 */ /* 0x004fc600078e00ff */
[----:B------:R-:W-:Y:S02]  /*0fe0*/  ISETP.EQ.XOR P1, PT, R10, 0x1, !P0 ;  /* 0x000000010a00780c */ /* 0x000fe40004722a70 */
[----:B------:R-:W-:Y:S02]  /*0ff0*/  SEL R8, R8, RZ, P0 ;  /* 0x000000ff08087207 */ /* 0x000fe40000000000 */
[----:B------:R-:W-:-:S03]  /*1000*/  SEL R9, RZ, 0x1, !P1 ;  /* 0x00000001ff097807 */ /* 0x000fc60004800000 */
[--C-:B------:R-:W-:Y:S01]  /*1010*/  IMAD R8, R8, 0x8, R3.reuse ;  /* 0x0000000808087824 */ /* 0x100fe200078e0203 */
[----:B------:R-:W-:Y:S01]  /*1020*/  LOP3.LUT R9, R0, R9, RZ, 0x3c, !PT ;  /* 0x0000000900097212 */ /* 0x000fe200078e3cff */
[----:B------:R-:W-:Y:S02]  /*1030*/  @P2 IMAD R10, R10, 0x10, R3 ;  /* 0x000000100a0a2824 */ /* 0x000fe400078e0203 */
[----:B------:R-:W-:Y:S02]  /*1040*/  @P2 IMAD.MOV.U32 R6, RZ, RZ, -0x1 ;  /* 0xffffffffff062424 */ /* 0x000fe400078e00ff */
[----:B------:R-:W-:Y:S02]  /*1050*/  IMAD.MOV.U32 R3, RZ, RZ, 0x1 ;  /* 0x00000001ff037424 */ /* 0x000fe400078e00ff */
[----:B------:R-:W-:Y:S01]  /*1060*/  IMAD.U32 R12, R9, -0x80000000, RZ ;  /* 0x80000000090c7824 */ /* 0x000fe200078e00ff */
[----:B------:R2:W-:Y:S01]  /*1070*/  @P2 STS.128 [R10+0x33410], R4 ;  /* 0x033410040a002388 */ /* 0x0005e20000000c00 */
[----:B------:R3:W-:Y:S06]  /*1080*/  MEMBAR.ALL.CTA ;  /* 0x0000000000007992 */ /* 0x0007ec0000008000 */
[----:B---3--:R-:W3:Y:S02]  /*1090*/  FENCE.VIEW.ASYNC.S ;  /* 0x00000000000073c6 */ /* 0x008ee40000000000 */
[----:B---3--:R-:W-:Y:S06]  /*10a0*/  BAR.SYNC.DEFER_BLOCKING 0x4, 0x20 ;  /* 0x0100800000007b1d */ /* 0x008fec0000010000 */
[----:B------:R2:W-:Y:S01]  /*10b0*/  SYNCS.ARRIVE.TRANS64.ART0 RZ, [R2+URZ+0x70], R3 ;  /* 0x0000700302ff79a7 */ /* 0x0005e200085000ff */
[----:B------:R-:W3:Y:S02]  /*10c0*/  SYNCS.PHASECHK.TRANS64.TRYWAIT P0, [R8+URZ+0x80], R12 ;  /* 0x0000800c080075a7 */ /* 0x000ee400080011ff */
[----:B--23--:R-:W-:Y:S05]  /*10d0*/  @!P0 BRA `(.L_x_12) ;  /* 0x0000003c00988947 */ /* 0x00cfea0003800000 */
.L_x_4:
[----:B------:R-:W-:-:S13]  /*10e0*/  ISETP.NE.AND P0, PT, R64, 0x5, PT ;  /* 0x000000054000780c */ /* 0x000fda0003f05270 */
[----:B------:R-:W-:Y:S05]  /*10f0*/  @P0 BRA `(.L_x_13) ;  /* 0x0000000400f80947 */ /* 0x000fea0003800000 */
[----:B------:R-:W3:Y:S01]  /*1100*/  S2UR UR23, SR_CgaCtaId ;  /* 0x00000000001779c3 */ /* 0x000ee20000008800 */
[----:B------:R-:W-:Y:S02]  /*1110*/  UMOV UR4, 0x400 ;  /* 0x0000040000047882 */ /* 0x000fe40000000000 */
[----:B---3--:R-:W-:-:S09]  /*1120*/  ULEA UR23, UR23, UR4, 0x18 ;  /* 0x0000000417177291 */ /* 0x008fd2000f8ec0ff */
[----:B------:R-:W3:Y:S02]  /*1130*/  SYNCS.PHASECHK.TRANS64.TRYWAIT P0, [UR23+0x70], RZ ;  /* 0x000070ffff0075a7 */ /* 0x000ee40008001117 */
[----:B---3--:R-:W-:Y:S05]  /*1140*/  @!P0 BRA `(.L_x_14) ;  /* 0x0000003c00948947 */ /* 0x008fea0003800000 */
.L_x_62:
[----:B------:R-:W4:Y:S01]  /*1150*/  LDS.128 R4, [UR23+0x33410] ;  /* 0x03341017ff047984 */ /* 0x000f220008000c00 */
[----:B---3--:R-:W-:Y:S01]  /*1160*/  HFMA2 R0, -RZ, RZ, 0, 5.9604644775390625e-08 ;  /* 0x00000001ff007431 */ /* 0x008fe200000001ff */
[----:B------:R-:W-:Y:S01]  /*1170*/  UMOV UR31, 0x1 ;  /* 0x00000001001f7882 */ /* 0x000fe20000000000 */
[----:B------:R-:W-:Y:S01]  /*1180*/  UMOV UR30, URZ ;  /* 0x000000ff001e7c82 */ /* 0x000fe20008000000 */
[----:B------:R3:W-:Y:S06]  /*1190*/  MEMBAR.ALL.CTA ;  /* 0x0000000000007992 */ /* 0x0007ec0000008000 */
[----:B---3--:R-:W3:Y:S02]  /*11a0*/  FENCE.VIEW.ASYNC.S ;  /* 0x00000000000073c6 */ /* 0x008ee40000000000 */
[----:B---3--:R3:W-:Y:S01]  /*11b0*/  SYNCS.ARRIVE.TRANS64.ART0 RZ, [UR23+0x80], R0 ;  /* 0x00008000ffff79a7 */ /* 0x0087e20008500017 */
[----:B----4-:R-:W-:-:S13]  /*11c0*/  ISETP.NE.AND P0, PT, R7, 0x1, PT ;  /* 0x000000010700780c */ /* 0x010fda0003f05270 */
[----:B---3--:R-:W-:Y:S05]  /*11d0*/  @P0 BRA `(.L_x_15) ;  /* 0x0000000400600947 */ /* 0x008fea0003800000 */
[----:B------:R-:W3:Y:S01]  /*11e0*/  LDCU.64 UR4, c[0x0][0x348] ;  /* 0x00006900ff0477ac */ /* 0x000ee20008000a00 */
[----:B------:R-:W-:Y:S01]  /*11f0*/  R2UR UR20, R4 ;  /* 0x00000000041472ca */ /* 0x000fe200000e0000 */
[----:B--2---:R-:W-:Y:S01]  /*1200*/  IMAD.MOV.U32 R8, RZ, RZ, 0x1 ;  /* 0x00000001ff087424 */ /* 0x004fe200078e00ff */
[----:B------:R-:W-:Y:S01]  /*1210*/  R2UR UR12, R5 ;  /* 0x00000000050c72ca */ /* 0x000fe200000e0000 */
[----:B------:R-:W-:Y:S01]  /*1220*/  IMAD.MOV.U32 R2, RZ, RZ, RZ ;  /* 0x000000ffff027224 */ /* 0x000fe200078e00ff */
[----:B------:R-:W-:Y:S01]  /*1230*/  R2UR UR28, R6 ;  /* 0x00000000061c72ca */ /* 0x000fe200000e0000 */
[----:B------:R-:W-:Y:S01]  /*1240*/  UMOV UR31, 0x1 ;  /* 0x00000001001f7882 */ /* 0x000fe20000000000 */
[----:B------:R-:W-:Y:S01]  /*1250*/  UMOV UR30, URZ ;  /* 0x000000ff001e7c82 */ /* 0x000fe20008000000 */
[----:B------:R-:W-:Y:S01]  /*1260*/  UMOV UR18, URZ ;  /* 0x000000ff00127c82 */ /* 0x000fe20008000000 */
[----:B------:R-:W-:Y:S01]  /*1270*/  UMOV UR10, URZ ;  /* 0x000000ff000a7c82 */ /* 0x000fe20008000000 */
[----:B---3--:R-:W-:-:S02]  /*1280*/  UIADD3 UR38, UP3, UPT, UR4, 0x40, URZ ;  /* 0x0000004004267890 */ /* 0x008fc4000ff7e0ff */
[----:B------:R-:W-:Y:S02]  /*1290*/  UIADD3 UR36, UP2, UPT, UR4, 0xc0, URZ ;  /* 0x000000c004247890 */ /* 0x000fe4000ff5e0ff */
[----:B------:R-:W-:Y:S02]  /*12a0*/  UIADD3 UR34, UP1, UPT, UR4, 0x140, URZ ;  /* 0x0000014004227890 */ /* 0x000fe4000ff3e0ff */
[----:B------:R-:W-:Y:S02]  /*12b0*/  UIADD3 UR32, UP0, UPT, UR4, 0x1c0, URZ ;  /* 0x000001c004207890 */ /* 0x000fe4000ff1e0ff */
[----:B------:R-:W-:Y:S02]  /*12c0*/  UIADD3.X UR39, UPT, UPT, URZ, UR5, URZ, UP3, !UPT ;  /* 0x00000005ff277290 */ /* 0x000fe40009ffe4ff */
[----:B------:R-:W-:Y:S02]  /*12d0*/  UIADD3.X UR37, UPT, UPT, URZ, UR5, URZ, UP2, !UPT ;  /* 0x00000005ff257290 */ /* 0x000fe400097fe4ff */
[----:B------:R-:W-:-:S02]  /*12e0*/  UIADD3.X UR35, UPT, UPT, URZ, UR5, URZ, UP1, !UPT ;  /* 0x00000005ff237290 */ /* 0x000fc40008ffe4ff */
[----:B------:R-:W-:-:S12]  /*12f0*/  UIADD3.X UR33, UPT, UPT, URZ, UR5, URZ, UP0, !UPT ;  /* 0x00000005ff217290 */ /* 0x000fd800087fe4ff */
.L_x_20:
[----:B------:R-:W-:Y:S01]  /*1300*/  USHF.L.U32 UR4, UR31, 0x1f, URZ ;  /* 0x0000001f1f047899 */ /* 0x000fe200080006ff */
[----:B------:R-:W-:Y:S01]  /*1310*/  HFMA2 R3, -RZ, RZ, 0, -0.00048828125 ;  /* 0x00009000ff037431 */ /* 0x000fe200000001ff */
[----:B------:R-:W-:Y:S02]  /*1320*/  ULEA UR5, UR30, UR23, 0x3 ;  /* 0x000000171e057291 */ /* 0x000fe4000f8e18ff */
[----:B------:R-:W-:Y:S02]  /*1330*/  USHF.L.U32 UR7, UR20, 0x7, URZ ;  /* 0x0000000714077899 */ /* 0x000fe400080006ff */
[----:B------:R-:W-:Y:S01]  /*1340*/  MOV R0, UR4 ;  /* 0x0000000400007c02 */ /* 0x000fe20008000f00 */
[----:B------:R-:W-:Y:S01]  /*1350*/  USHF.L.U32 UR27, UR12, 0x7, URZ ;  /* 0x000000070c1b7899 */ /* 0x000fe200080006ff */
[----:B------:R-:W-:-:S03]  /*1360*/  UMOV UR29, URZ ;  /* 0x000000ff001d7c82 */ /* 0x000fc60008000000 */
[----:B--2---:R2:W3:Y:S08]  /*1370*/  SYNCS.PHASECHK.TRANS64.TRYWAIT P2, [UR5+0x28], R0 ;  /* 0x00002800ff0075a7 */ /* 0x0044f00008041105 */
.L_x_18:
[----:B----4-:R-:W-:Y:S02]  /*1380*/  USHF.L.U32 UR6, UR29, 0x8, URZ ;  /* 0x000000081d067899 */ /* 0x010fe400080006ff */
[----:B------:R-:W-:Y:S02]  /*1390*/  ULEA UR5, UR30, UR23, 0x3 ;  /* 0x000000171e057291 */ /* 0x000fe4000f8e18ff */
[----:B------:R-:W-:Y:S02]  /*13a0*/  ULEA UR8, UR30, UR23, 0xb ;  /* 0x000000171e087291 */ /* 0x000fe4000f8e58ff */
[----:B------:R-:W-:Y:S02]  /*13b0*/  USHF.L.U32 UR24, UR30, 0xf, URZ ;  /* 0x0000000f1e187899 */ /* 0x000fe400080006ff */
[----:B------:R-:W-:Y:S02]  /*13c0*/  UIADD3 UR4, UPT, UPT, UR30, 0x1, URZ ;  /* 0x000000011e047890 */ /* 0x000fe4000fffe0ff */
[----:B------:R-:W-:-:S02]  /*13d0*/  UIADD3 UR16, UPT, UPT, UR8, 0x2e400, URZ ;  /* 0x0002e40008107890 */ /* 0x000fc4000fffe0ff */
[----:B------:R-:W-:Y:S02]  /*13e0*/  UISETP.GT.U32.AND UP0, UPT, UR29, 0xe, UPT ;  /* 0x0000000e1d00788c */ /* 0x000fe4000bf04070 */
[----:B------:R-:W-:Y:S02]  /*13f0*/  USHF.L.U32 UR19, UR29, 0x2, URZ ;  /* 0x000000021d137899 */ /* 0x000fe400080006ff */
[----:B------:R-:W-:Y:S02]  /*1400*/  ULEA.HI.SX32 UR24, UR24, UR23, 0x1f ;  /* 0x0000001718187291 */ /* 0x000fe4000f8ffaff */
[----:B------:R-:W-:Y:S02]  /*1410*/  UIADD3 UR8, UPT, UPT, UR8, 0x30c00, URZ ;  /* 0x00030c0008087890 */ /* 0x000fe4000fffe0ff */
[----:B------:R-:W-:Y:S01]  /*1420*/  UISETP.NE.AND UP1, UPT, UR4, 0x5, UPT ;  /* 0x000000050400788c */ /* 0x000fe2000bf25270 */
[----:B------:R-:W-:Y:S01]  /*1430*/  UMOV UR13, UR28 ;  /* 0x0000001c000d7c82 */ /* 0x000fe20008000000 */
[----:B------:R-:W-:Y:S01]  /*1440*/  UMOV UR25, UR5 ;  /* 0x0000000500197c82 */ /* 0x000fe20008000000 */
[----:B------:R-:W-:Y:S01]  /*1450*/  UMOV UR26, UR6 ;  /* 0x00000006001a7c82 */ /* 0x000fe20008000000 */
[----:B------:R-:W-:Y:S01]  /*1460*/  UMOV UR17, UR5 ;  /* 0x0000000500117c82 */ /* 0x000fe20008000000 */
[----:B------:R-:W-:Y:S01]  /*1470*/  UMOV UR9, UR5 ;  /* 0x0000000500097c82 */ /* 0x000fe20008000000 */
[----:B--23--:R-:W-:Y:S05]  /*1480*/  @P2 BRA `(.L_x_16) ;  /* 0x0000000000102947 */ /* 0x00cfea0003800000 */
[----:B------:R-:W-:-:S06]  /*1490*/  USHF.L.U32 UR11, UR31, 0x1f, URZ ;  /* 0x0000001f1f0b7899 */ /* 0x000fcc00080006ff */
[----:B--2---:R-:W-:-:S04]  /*14a0*/  MOV R0, UR11 ;  /* 0x0000000b00007c02 */ /* 0x004fc80008000f00 */
[----:B------:R-:W2:Y:S02]  /*14b0*/  SYNCS.PHASECHK.TRANS64.TRYWAIT P0, [UR5+0x28], R0 ;  /* 0x00002800ff0075a7 */ /* 0x000ea40008001105 */
[----:B--2---:R-:W-:Y:S05]  /*14c0*/  @!P0 BRA `(.L_x_17) ;  /* 0x0000003800cc8947 */ /* 0x004fea0003800000 */
.L_x_16:
[----:B------:R-:W-:Y:S02]  /*14d0*/  ELECT P1, URZ, PT ;  /* 0x0000000000ff782f */ /* 0x000fe40003820000 */
[----:B------:R-:W-:Y:S01]  /*14e0*/  PLOP3.LUT P0, PT, PT, PT, UP0, 0x80, 0x8 ;  /* 0x000000000008781c */ /* 0x000fe20003f0f008 */
[----:B------:R-:W-:Y:S01]  /*14f0*/  USEL UR11, URZ, 0x1, UP1 ;  /* 0x00000001ff0b7887 */ /* 0x000fe20008800000 */
[----:B------:R-:W-:Y:S01]  /*1500*/  PLOP3.LUT P2, PT, PT, PT, PT, 0x80, 0x8 ;  /* 0x000000000008781c */ /* 0x000fe20003f4f070 */
[----:B------:R-:W-:Y:S02]  /*1510*/  USEL UR30, UR4, URZ, UP1 ;  /* 0x000000ff041e7287 */ /* 0x000fe40008800000 */
[----:B------:R-:W-:Y:S02]  /*1520*/  ULOP3.LUT UR31, UR31, UR11, URZ, 0x3c, !UPT ;  /* 0x0000000b1f1f7292 */ /* 0x000fe4000f8e3cff */
[----:B------:R-:W-:Y:S02]  /*1530*/  UIADD3 UR4, UPT, UPT, UR24, 0x6400, URZ ;  /* 0x0000640018047890 */ /* 0x000fe4000fffe0ff */
[----:B------:R-:W-:-:S02]  /*1540*/  UIADD3 UR24, UPT, UPT, UR24, 0x1a400, URZ ;  /* 0x0001a40018187890 */ /* 0x000fc4000fffe0ff */
[----:B------:R-:W-:Y:S01]  /*1550*/  @!UP0 USHF.L.U32 UR21, UR31, 0x1f, URZ ;  /* 0x0000001f1f158899 */ /* 0x000fe200080006ff */
[----:B------:R4:W-:Y:S01]  /*1560*/  @P1 SYNCS.ARRIVE.TRANS64 RZ, [UR5], R3 ;  /* 0x00000003ffff19a7 */ /* 0x0009e20008000005 */
[----:B------:R-:W-:Y:S01]  /*1570*/  @!UP0 ULEA UR22, UR30, UR23, 0x3 ;  /* 0x000000171e168291 */ /* 0x000fe2000f8e18ff */
[----:B------:R-:W-:Y:S02]  /*1580*/  UMOV UR11, UR19 ;  /* 0x00000013000b7c82 */ /* 0x000fe40008000000 */
[----:B------:R4:W-:Y:S01]  /*1590*/  UTMALDG.2D [UR4], [UR38], desc[URZ] ;  /* 0x0000ff04260075b4 */ /* 0x0009e20008009000 */
[----:B--2---:R-:W-:Y:S01]  /*15a0*/  IMAD.U32 R0, RZ, RZ, UR21 ;  /* 0x00000015ff007e24 */ /* 0x004fe2000f8e00ff */
[----:B------:R-:W-:-:S04]  /*15b0*/  UIADD3 UR29, UPT, UPT, UR29, 0x1, URZ ;  /* 0x000000011d1d7890 */ /* 0x000fc8000fffe0ff */
[----:B------:R-:W-:Y:S01]  /*15c0*/  UISETP.NE.AND UP0, UPT, UR29, 0x10, UPT ;  /* 0x000000101d00788c */ /* 0x000fe2000bf05270 */
[----:B------:R4:W-:Y:S01]  /*15d0*/  UTMALDG.3D [UR24], [UR36], desc[URZ] ;  /* 0x0000ff18240075b4 */ /* 0x0009e20008011000 */
[----:B------:R4:W-:Y:S01]  /*15e0*/  UTMALDG.3D [UR16], [UR34], desc[URZ] ;  /* 0x0000ff10220075b4 */ /* 0x0009e20008011000 */
[----:B------:R4:W-:Y:S01]  /*15f0*/  UTMALDG.4D [UR8], [UR32], desc[URZ] ;  /* 0x0000ff08200075b4 */ /* 0x0009e20008019000 */
[----:B------:R4:W2:Y:S05]  /*1600*/  @!P0 SYNCS.PHASECHK.TRANS64.TRYWAIT P2, [UR22+0x28], R0 ;  /* 0x00002800ff0085a7 */ /* 0x0008aa0008041116 */
[----:B------:R-:W-:Y:S05]  /*1610*/  BRA.U UP0, `(.L_x_18) ;  /* 0xfffffffd00587547 */ /* 0x000fea000b83ffff */
[----:B----4-:R-:W-:Y:S02]  /*1620*/  LEA R3, R8, UR23, 0x3 ;  /* 0x0000001708037c11 */ /* 0x010fe4000f8e18ff */
[----:B------:R-:W-:-:S04]  /*1630*/  SHF.L.U32 R4, R2, 0x1f, RZ ;  /* 0x0000001f02047819 */ /* 0x000fc800000006ff */
[----:B------:R-:W3:Y:S02]  /*1640*/  SYNCS.PHASECHK.TRANS64.TRYWAIT P0, [R3+URZ+0x70], R4 ;  /* 0x00007004030075a7 */ /* 0x000ee400080011ff */
[----:B---3--:R-:W-:Y:S05]  /*1650*/  @!P0 BRA `(.L_x_19) ;  /* 0x0000003800888947 */ /* 0x008fea0003800000 */
.L_x_65:
[C---:B------:R-:W-:Y:S01]  /*1660*/  LEA R4, R8.reuse, UR23, 0x4 ;  /* 0x0000001708047c11 */ /* 0x040fe2000f8e20ff */
[----:B------:R-:W-:Y:S02]  /*1670*/  VIADD R8, R8, 0x1 ;  /* 0x0000000108087836 */ /* 0x000fe40000000000 */
[----:B------:R-:W-:-:S03]  /*1680*/  IMAD.MOV.U32 R0, RZ, RZ, 0x1 ;  /* 0x00000001ff007424 */ /* 0x000fc600078e00ff */
[----:B---3--:R-:W3:Y:S01]  /*1690*/  LDS.128 R4, [R4+0x33410] ;  /* 0x0334100004047984 */ /* 0x008ee20000000c00 */
[C---:B------:R-:W-:Y:S01]  /*16a0*/  ISETP.NE.AND P1, PT, R8.reuse, 0x2, PT ;  /* 0x000000020800780c */ /* 0x040fe20003f25270 */
[----:B------:R4:W-:Y:S06]  /*16b0*/  MEMBAR.ALL.CTA ;  /* 0x0000000000007992 */ /* 0x0009ec0000008000 */
[----:B----4-:R-:W4:Y:S01]  /*16c0*/  FENCE.VIEW.ASYNC.S ;  /* 0x00000000000073c6 */ /* 0x010f220000000000 */
[----:B------:R-:W-:Y:S01]  /*16d0*/  SEL R8, R8, RZ, P1 ;  /* 0x000000ff08087207 */ /* 0x000fe20000800000 */
[----:B----4-:R4:W-:Y:S01]  /*16e0*/  SYNCS.ARRIVE.TRANS64.ART0 RZ, [R3+URZ+0x80], R0 ;  /* 0x0000800003ff79a7 */ /* 0x0109e200085000ff */
[----:B---3--:R-:W-:-:S02]  /*16f0*/  ISETP.NE.AND P0, PT, R7, 0x1, PT ;  /* 0x000000010700780c */ /* 0x008fc40003f05270 */
[----:B------:R-:W-:Y:S02]  /*1700*/  R2UR UR20, R4 ;  /* 0x00000000041472ca */ /* 0x000fe400000e0000 */
[----:B------:R-:W-:Y:S02]  /*1710*/  R2UR UR12, R5 ;  /* 0x00000000050c72ca */ /* 0x000fe400000e0000 */
[----:B------:R-:W-:Y:S02]  /*1720*/  R2UR UR28, R6 ;  /* 0x00000000061c72ca */ /* 0x000fe400000e0000 */
[----:B----4-:R-:W-:-:S04]  /*1730*/  SEL R3, RZ, 0x1, P1 ;  /* 0x00000001ff037807 */ /* 0x010fc80000800000 */
[----:B------:R-:W-:Y:S01]  /*1740*/  LOP3.LUT R2, R2, R3, RZ, 0x3c, !PT ;  /* 0x0000000302027212 */ /* 0x000fe200078e3cff */
[----:B------:R-:W-:Y:S08]  /*1750*/  @!P0 BRA `(.L_x_20) ;  /* 0xfffffff800e88947 */ /* 0x000ff0000383ffff */
.L_x_15:
[----:B------:R-:W-:Y:S02]  /*1760*/  UISETP.NE.AND UP0, UPT, UR30, 0x4, UPT ;  /* 0x000000041e00788c */ /* 0x000fe4000bf05270 */
[----:B------:R-:W-:-:S04]  /*1770*/  UIADD3 UR4, UPT, UPT, UR30, 0x2, URZ ;  /* 0x000000021e047890 */ /* 0x000fc8000fffe0ff */
[----:B------:R-:W-:-:S04]  /*1780*/  USEL UR4, UR4, 0x1, UP0 ;  /* 0x0000000104047887 */ /* 0x000fc80008000000 */
[----:B------:R-:W-:Y:S02]  /*1790*/  UISETP.NE.AND UP1, UPT, UR4, 0x5, UPT ;  /* 0x000000050400788c */ /* 0x000fe4000bf25270 */
[----:B------:R-:W-:-:S04]  /*17a0*/  UIADD3 UR4, UPT, UPT, UR4, 0x1, URZ ;  /* 0x0000000104047890 */ /* 0x000fc8000fffe0ff */
[----:B------:R-:W-:Y:S02]  /*17b0*/  USEL UR4, UR4, 0x1, UP1 ;  /* 0x0000000104047887 */ /* 0x000fe40008800000 */
[----:B------:R-:W-:Y:S02]  /*17c0*/  UISETP.EQ.XOR UP1, UPT, UR30, 0x4, !UP1 ;  /* 0x000000041e00788c */ /* 0x000fe4000cf22a70 */
[----:B------:R-:W-:Y:S02]  /*17d0*/  UISETP.NE.AND UP0, UPT, UR4, 0x5, UPT ;  /* 0x000000050400788c */ /* 0x000fe4000bf05270 */
[----:B------:R-:W-:Y:S02]  /*17e0*/  UIADD3 UR5, UPT, UPT, UR4, 0x1, URZ ;  /* 0x0000000104057890 */ /* 0x000fe4000fffe0ff */
[----:B------:R-:W-:Y:S02]  /*17f0*/  UISETP.EQ.XOR UP1, UPT, UR4, 0x5, UP1 ;  /* 0x000000050400788c */ /* 0x000fe40008f22a70 */
[----:B------:R-:W-:-:S04]  /*1800*/  USEL UR5, UR5, 0x1, UP0 ;  /* 0x0000000105057887 */ /* 0x000fc80008000000 */
[----:B------:R-:W-:Y:S02]  /*1810*/  UISETP.EQ.XOR UP1, UPT, UR5, 0x5, UP1 ;  /* 0x000000050500788c */ /* 0x000fe40008f22a70 */
[----:B------:R-:W-:Y:S02]  /*1820*/  UISETP.NE.AND UP0, UPT, UR5, 0x5, UPT ;  /* 0x000000050500788c */ /* 0x000fe4000bf05270 */
[----:B------:R-:W-:Y:S02]  /*1830*/  USEL UR4, URZ, 0x1, !UP1 ;  /* 0x00000001ff047887 */ /* 0x000fe4000c800000 */
[----:B------:R-:W-:Y:S02]  /*1840*/  USEL UR5, UR5, URZ, UP0 ;  /* 0x000000ff05057287 */ /* 0x000fe40008000000 */
[----:B------:R-:W-:Y:S02]  /*1850*/  ULOP3.LUT UR4, UR31, UR4, URZ, 0x3c, !UPT ;  /* 0x000000041f047292 */ /* 0x000fe4000f8e3cff */
[----:B------:R-:W-:-:S02]  /*1860*/  ULEA UR5, UR5, UR23, 0x3 ;  /* 0x0000001705057291 */ /* 0x000fc4000f8e18ff */
[----:B------:R-:W-:-:S06]  /*1870*/  USHF.L.U32 UR4, UR4, 0x1f, URZ ;  /* 0x0000001f04047899 */ /* 0x000fcc00080006ff */
[----:B------:R-:W-:-:S04]  /*1880*/  MOV R0, UR4 ;  /* 0x0000000400007c02 */ /* 0x000fc80008000f00 */
[----:B------:R-:W3:Y:S02]  /*1890*/  SYNCS.PHASECHK.TRANS64.TRYWAIT P0, [UR5+0x28], R0 ;  /* 0x00002800ff0075a7 */ /* 0x000ee40008001105 */
[----:B---3--:R-:W-:Y:S05]  /*18a0*/  @!P0 BRA `(.L_x_21) ;  /* 0x00000038000c8947 */ /* 0x008fea0003800000 */
.L_x_67:
[----:B------:R-:W-:-:S13]  /*18b0*/  ELECT P0, URZ, PT ;  /* 0x0000000000ff782f */ /* 0x000fda0003800000 */
[----:B---3--:R-:W-:-:S04]  /*18c0*/  @P0 MOV R0, 0x9000 ;  /* 0x0000900000000802 */ /* 0x008fc80000000f00 */
[----:B------:R3:W-:Y:S03]  /*18d0*/  @P0 SYNCS.ARRIVE.TRANS64 RZ, [UR5], R0 ;  /* 0x00000000ffff09a7 */ /* 0x0007e60008000005 */
.L_x_13:
[----:B------:R-:W-:-:S13]  /*18e0*/  ISETP.NE.AND P0, PT, R64, 0x4, PT ;  /* 0x000000044000780c */ /* 0x000fda0003f05270 */
[----:B------:R-:W-:Y:S05]  /*18f0*/  @P0 BRA `(.L_x_22) ;  /* 0x0000000c00280947 */ /* 0x000fea0003800000 */
[----:B------:R-:W4:Y:S08]  /*1900*/  S2UR UR12, SR_CgaCtaId ;  /* 0x00000000000c79c3 */ /* 0x000f300000008800 */
[----:B------:R-:W-:Y:S06]  /*1910*/  BAR.SYNC.DEFER_BLOCKING 0x3, 0xa0 ;  /* 0x00c2800000007b1d */ /* 0x000fec0000010000 */
[----:B------:R-:W-:-:S02]  /*1920*/  UMOV UR4, 0x400 ;  /* 0x0000040000047882 */ /* 0x000fc40000000000 */
[----:B----4-:R-:W-:-:S09]  /*1930*/  ULEA UR12, UR12, UR4, 0x18 ;  /* 0x000000040c0c7291 */ /* 0x010fd2000f8ec0ff */
[----:B---3--:R-:W3:Y:S01]  /*1940*/  LDS R0, [UR12+0x98] ;  /* 0x0000980cff007984 */ /* 0x008ee20008000800 */
[----:B------:R-:W4:Y:S02]  /*1950*/  SYNCS.PHASECHK.TRANS64.TRYWAIT P0, [UR12+0x70], RZ ;  /* 0x000070ffff0075a7 */ /* 0x000f24000800110c */
[----:B---34-:R-:W-:Y:S05]  /*1960*/  @!P0 BRA `(.L_x_23) ;  /* 0x0000003400fc8947 */ /* 0x018fea0003800000 */
.L_x_69:
[----:B------:R-:W4:Y:S01]  /*1970*/  LDS R3, [UR12+0x3341c] ;  /* 0x03341c0cff037984 */ /* 0x000f220008000800 */
[----:B---3--:R-:W-:Y:S01]  /*1980*/  IMAD.MOV.U32 R2, RZ, RZ, 0x1 ;  /* 0x00000001ff027424 */ /* 0x008fe200078e00ff */
[----:B------:R-:W-:Y:S01]  /*1990*/  R2UR UR32, R0 ;  /* 0x00000000002072ca */ /* 0x000fe200000e0000 */
[----:B------:R-:W-:Y:S01]  /*19a0*/  HFMA2 R0, -RZ, RZ, 0, 5.9604644775390625e-08 ;  /* 0x00000001ff007431 */ /* 0x000fe200000001ff */
[----:B------:R3:W-:Y:S06]  /*19b0*/  MEMBAR.ALL.CTA ;  /* 0x0000000000007992 */ /* 0x0007ec0000008000 */
[----:B---3--:R-:W3:Y:S01]  /*19c0*/  FENCE.VIEW.ASYNC.S ;  /* 0x00000000000073c6 */ /* 0x008ee20000000000 */
[----:B------:R-:W-:Y:S01]  /*19d0*/  IMAD.MOV.U32 R6, RZ, RZ, 0x1 ;  /* 0x00000001ff067424 */ /* 0x000fe200078e00ff */
[----:B---3--:R3:W-:Y:S01]  /*19e0*/  SYNCS.ARRIVE.TRANS64.ART0 RZ, [UR12+0x80], R2 ;  /* 0x00008002ffff79a7 */ /* 0x0087e2000850000c */
[----:B----4-:R-:W-:-:S13]  /*19f0*/  ISETP.NE.AND P0, PT, R3, 0x1, PT ;  /* 0x000000010300780c */ /* 0x010fda0003f05270 */
[----:B---3--:R-:W-:Y:S05]  /*1a00*/  @P0 BRA `(.L_x_24) ;  /* 0x0000000800b40947 */ /* 0x008fea0003800000 */
[----:B------:R-:W-:Y:S01]  /*1a10*/  UIADD3 UR10, UPT, UPT, UR32, 0x100, URZ ;  /* 0x00000100200a7890 */ /* 0x000fe2000fffe0ff */
[----:B------:R-:W-:Y:S01]  /*1a20*/  MOV R5, 0x1 ;  /* 0x0000000100057802 */ /* 0x000fe20000000f00 */
[----:B------:R-:W-:Y:S01]  /*1a30*/  UIADD3 UR8, UPT, UPT, UR32, 0x104, URZ ;  /* 0x0000010420087890 */ /* 0x000fe2000fffe0ff */
[----:B------:R-:W-:Y:S01]  /*1a40*/  MOV R4, RZ ;  /* 0x000000ff00047202 */ /* 0x000fe20000000f00 */
[----:B------:R-:W-:Y:S01]  /*1a50*/  UIADD3 UR6, UPT, UPT, UR32, 0x108, URZ ;  /* 0x0000010820067890 */ /* 0x000fe2000fffe0ff */
[----:B------:R-:W-:Y:S01]  /*1a60*/  MOV R6, 0x1 ;  /* 0x0000000100067802 */ /* 0x000fe20000000f00 */
[----:B------:R-:W-:Y:S02]  /*1a70*/  UIADD3 UR4, UPT, UPT, UR32, 0x10c, URZ ;  /* 0x0000010c20047890 */ /* 0x000fe4000fffe0ff */
[----:B------:R-:W-:Y:S02]  /*1a80*/  UIADD3 UR11, UPT, UPT, UR32, 0x110, URZ ;  /* 0x00000110200b7890 */ /* 0x000fe4000fffe0ff */
[----:B------:R-:W-:-:S02]  /*1a90*/  UIADD3 UR9, UPT, UPT, UR32, 0x114, URZ ;  /* 0x0000011420097890 */ /* 0x000fc4000fffe0ff */
[----:B------:R-:W-:Y:S02]  /*1aa0*/  UIADD3 UR7, UPT, UPT, UR32, 0x118, URZ ;  /* 0x0000011820077890 */ /* 0x000fe4000fffe0ff */
[----:B------:R-:W-:Y:S02]  /*1ab0*/  USHF.R.U32.HI UR18, URZ, 0x1, UR10 ;  /* 0x00000001ff127899 */ /* 0x000fe4000801160a */
[----:B------:R-:W-:Y:S02]  /*1ac0*/  USHF.R.U32.HI UR17, URZ, 0x1, UR8 ;  /* 0x00000001ff117899 */ /* 0x000fe40008011608 */
[----:B------:R-:W-:Y:S01]  /*1ad0*/  USHF.R.U32.HI UR16, URZ, 0x1, UR6 ;  /* 0x00000001ff107899 */ /* 0x000fe20008011606 */
[----:B------:R-:W-:Y:S01]  /*1ae0*/  UMOV UR34, 0x8a02480 ;  /* 0x08a0248000227882 */ /* 0x000fe20000000000 */
[----:B------:R-:W-:Y:S02]  /*1af0*/  UIADD3 UR5, UPT, UPT, UR32, 0x11c, URZ ;  /* 0x0000011c20057890 */ /* 0x000fe4000fffe0ff */
[----:B------:R-:W-:-:S02]  /*1b00*/  USHF.R.U32.HI UR13, URZ, 0x1, UR4 ;  /* 0x00000001ff0d7899 */ /* 0x000fc40008011604 */
[----:B------:R-:W-:Y:S02]  /*1b10*/  UIADD3 UR19, UPT, UPT, UR12, 0x30c00, URZ ;  /* 0x00030c000c137890 */ /* 0x000fe4000fffe0ff */
[----:B------:R-:W-:Y:S02]  /*1b20*/  UIADD3 UR20, UPT, UPT, UR12, 0x2e400, URZ ;  /* 0x0002e4000c147890 */ /* 0x000fe4000fffe0ff */
[----:B------:R-:W-:Y:S02]  /*1b30*/  UIADD3 UR21, UPT, UPT, UR12, 0x6400, URZ ;  /* 0x000064000c157890 */ /* 0x000fe4000fffe0ff */
[----:B------:R-:W-:Y:S02]  /*1b40*/  UIADD3 UR22, UPT, UPT, UR12, 0x1a400, URZ ;  /* 0x0001a4000c167890 */ /* 0x000fe4000fffe0ff */
[----:B------:R-:W-:Y:S02]  /*1b50*/  USEL UR23, URZ, 0x4000, UP6 ;  /* 0x00004000ff177887 */ /* 0x000fe4000b000000 */
[----:B------:R-:W-:-:S02]  /*1b60*/  USHF.R.U32.HI UR46, URZ, 0x1a, UR11 ;  /* 0x0000001aff2e7899 */ /* 0x000fc4000801160b */
[----:B------:R-:W-:Y:S02]  /*1b70*/  USHF.R.U32.HI UR40, URZ, 0x1a, UR9 ;  /* 0x0000001aff287899 */ /* 0x000fe40008011609 */
[----:B------:R-:W-:Y:S02]  /*1b80*/  USHF.R.U32.HI UR36, URZ, 0x1a, UR7 ;  /* 0x0000001aff247899 */ /* 0x000fe40008011607 */
[----:B------:R-:W-:Y:S02]  /*1b90*/  USEL UR34, UR34, 0x8a00480, !UP5 ;  /* 0x08a0048022227887 */ /* 0x000fe4000e800000 */
[----:B------:R-:W-:Y:S02]  /*1ba0*/  ULOP3.LUT UR18, UR18, 0x60000000, URZ, 0xc0, !UPT ;  /* 0x6000000012127892 */ /* 0x000fe4000f8ec0ff */
[----:B------:R-:W-:Y:S02]  /*1bb0*/  ULOP3.LUT UR17, UR17, 0x60000000, URZ, 0xc0, !UPT ;  /* 0x6000000011117892 */ /* 0x000fe4000f8ec0ff */
[----:B------:R-:W-:-:S02]  /*1bc0*/  ULOP3.LUT UR16, UR16, 0x60000000, URZ, 0xc0, !UPT ;  /* 0x6000000010107892 */ /* 0x000fc4000f8ec0ff */
[----:B------:R-:W-:Y:S02]  /*1bd0*/  USHF.R.U32.HI UR35, URZ, 0x1a, UR5 ;  /* 0x0000001aff237899 */ /* 0x000fe40008011605 */
[----:B------:R-:W-:Y:S02]  /*1be0*/  ULOP3.LUT UR13, UR13, 0x60000000, URZ, 0xc0, !UPT ;  /* 0x600000000d0d7892 */ /* 0x000fe4000f8ec0ff */
[----:B------:R-:W-:Y:S02]  /*1bf0*/  USHF.R.U32.HI UR19, URZ, 0x4, UR19 ;  /* 0x00000004ff137899 */ /* 0x000fe40008011613 */
[----:B------:R-:W-:Y:S02]  /*1c00*/  USHF.R.U32.HI UR20, URZ, 0x4, UR20 ;  /* 0x00000004ff147899 */ /* 0x000fe40008011614 */
[----:B------:R-:W-:Y:S02]  /*1c10*/  USHF.R.U32.HI UR21, URZ, 0x4, UR21 ;  /* 0x00000004ff157899 */ /* 0x000fe40008011615 */
[----:B------:R-:W-:-:S02]  /*1c20*/  USHF.R.U32.HI UR22, URZ, 0x4, UR22 ;  /* 0x00000004ff167899 */ /* 0x000fc40008011616 */
[----:B------:R-:W-:Y:S02]  /*1c30*/  UIADD3 UR34, UPT, UPT, UR23, UR34, URZ ;  /* 0x0000002217227290 */ /* 0x000fe4000fffe0ff */
[----:B------:R-:W-:Y:S02]  /*1c40*/  ULOP3.LUT UR46, UR18, 0x30, UR46, 0xf8, !UPT ;  /* 0x00000030122e7892 */ /* 0x000fe4000f8ef82e */
[----:B------:R-:W-:Y:S02]  /*1c50*/  ULOP3.LUT UR40, UR17, 0x30, UR40, 0xf8, !UPT ;  /* 0x0000003011287892 */ /* 0x000fe4000f8ef828 */
[----:B------:R-:W-:Y:S02]  /*1c60*/  ULOP3.LUT UR36, UR16, 0x30, UR36, 0xf8, !UPT ;  /* 0x0000003010247892 */ /* 0x000fe4000f8ef824 */
[----:B------:R-:W-:Y:S02]  /*1c70*/  ULOP3.LUT UR35, UR13, 0x30, UR35, 0xf8, !UPT ;  /* 0x000000300d237892 */ /* 0x000fe4000f8ef823 */
[----:B------:R-:W-:-:S02]  /*1c80*/  ULOP3.LUT UR19, UR19, 0x3fc0, URZ, 0xc0, !UPT ;  /* 0x00003fc013137892 */ /* 0x000fc4000f8ec0ff */
[----:B------:R-:W-:Y:S02]  /*1c90*/  ULOP3.LUT UR20, UR20, 0x3fc0, URZ, 0xc0, !UPT ;  /* 0x00003fc014147892 */ /* 0x000fe4000f8ec0ff */
[----:B------:R-:W-:Y:S02]  /*1ca0*/  ULOP3.LUT UR21, UR21, 0x3fc0, URZ, 0xc0, !UPT ;  /* 0x00003fc015157892 */ /* 0x000fe4000f8ec0ff */
[----:B------:R-:W-:Y:S02]  /*1cb0*/  ULOP3.LUT UR22, UR22, 0x3fc0, URZ, 0xc0, !UPT ;  /* 0x00003fc016167892 */ /* 0x000fe4000f8ec0ff */
[----:B------:R-:W-:Y:S02]  /*1cc0*/  ULOP3.LUT UR47, UR46, UR34, URZ, 0xfc, !UPT ;  /* 0x000000222e2f7292 */ /* 0x000fe4000f8efcff */
[----:B------:R-:W-:Y:S02]  /*1cd0*/  ULOP3.LUT UR41, UR40, UR34, URZ, 0xfc, !UPT ;  /* 0x0000002228297292 */ /* 0x000fe4000f8efcff */
[----:B------:R-:W-:-:S02]  /*1ce0*/  ULOP3.LUT UR37, UR36, UR34, URZ, 0xfc, !UPT ;  /* 0x0000002224257292 */ /* 0x000fc4000f8efcff */
[----:B------:R-:W-:Y:S02]  /*1cf0*/  ULOP3.LUT UR35, UR35, UR34, URZ, 0xfc, !UPT ;  /* 0x0000002223237292 */ /* 0x000fe4000f8efcff */
[----:B------:R-:W-:Y:S02]  /*1d00*/  ULOP3.LUT UR19, UR19, 0x10000, URZ, 0xfc, !UPT ;  /* 0x0001000013137892 */ /* 0x000fe4000f8efcff */
[----:B------:R-:W-:Y:S02]  /*1d10*/  ULOP3.LUT UR20, UR20, 0x10000, URZ, 0xfc, !UPT ;  /* 0x0001000014147892 */ /* 0x000fe4000f8efcff */
[----:B------:R-:W-:Y:S02]  /*1d20*/  ULOP3.LUT UR21, UR21, 0x10000, URZ, 0xfc, !UPT ;  /* 0x0001000015157892 */ /* 0x000fe4000f8efcff */
[----:B------:R-:W-:Y:S01]  /*1d30*/  ULOP3.LUT UR22, UR22, 0x10000, URZ, 0xfc, !UPT ;  /* 0x0001000016167892 */ /* 0x000fe2000f8efcff */
[----:B------:R-:W-:Y:S01]  /*1d40*/  UMOV UR31, URZ ;  /* 0x000000ff001f7c82 */ /* 0x000fe20008000000 */
[----:B------:R-:W-:Y:S01]  /*1d50*/  UMOV UR30, URZ ;  /* 0x000000ff001e7c82 */ /* 0x000fe20008000000 */
[----:B------:R-:W-:Y:S01]  /*1d60*/  UMOV UR29, URZ ;  /* 0x000000ff001d7c82 */ /* 0x000fe20008000000 */
[----:B------:R-:W-:Y:S01]  /*1d70*/  UMOV UR46, URZ ;  /* 0x000000ff002e7c82 */ /* 0x000fe20008000000 */
[----:B------:R-:W-:Y:S01]  /*1d80*/  UMOV UR40, URZ ;  /* 0x000000ff00287c82 */ /* 0x000fe20008000000 */
[----:B------:R-:W-:Y:S01]  /*1d90*/  UMOV UR36, URZ ;  /* 0x000000ff00247c82 */ /* 0x000fe20008000000 */
[----:B------:R-:W-:-:S05]  /*1da0*/  UMOV UR34, URZ ;  /* 0x000000ff00227c82 */ /* 0x000fca0008000000 */
.L_x_31:
[----:B------:R-:W-:Y:S01]  /*1db0*/  USHF.L.U32 UR13, UR30, 0x1f, URZ ;  /* 0x0000001f1e0d7899 */ /* 0x000fe200080006ff */
[----:B------:R-:W-:Y:S01]  /*1dc0*/  SHF.L.U32 R2, R6, 0x1f, RZ ;  /* 0x0000001f06027819 */ /* 0x000fe200000006ff */
[----:B------:R-:W-:Y:S02]  /*1dd0*/  ULEA UR16, UR29, UR12, 0x3 ;  /* 0x0000000c1d107291 */ /* 0x000fe4000f8e18ff */
[----:B------:R-:W-:Y:S02]  /*1de0*/  ULEA UR18, UR31, UR12, 0x3 ;  /* 0x0000000c1f127291 */ /* 0x000fe4000f8e18ff */
[----:B------:R-:W-:Y:S01]  /*1df0*/  MOV R0, UR13 ;  /* 0x0000000d00007c02 */ /* 0x000fe20008000f00 */
[----:B------:R-:W-:Y:S02]  /*1e00*/  ULEA UR17, UR31, UR32, 0x7 ;  /* 0x000000201f117291 */ /* 0x000fe4000f8e38ff */
[----:B------:R-:W-:Y:S02]  /*1e10*/  UPLOP3.LUT UP2, UPT, UPT, UPT, UPT, 0x40, 0x4 ;  /* 0x000000000004789c */ /* 0x000fe40003f4e870 */
[----:B------:R3:W4:Y:S02]  /*1e20*/  SYNCS.PHASECHK.TRANS64.TRYWAIT P1, [UR16], R0 ;  /* 0x00000000ff0075a7 */ /* 0x0007240008021110 */
[----:B------:R-:W5:Y:S02]  /*1e30*/  SYNCS.PHASECHK.TRANS64.TRYWAIT P0, [UR18+0x60], R2 ;  /* 0x00006002ff0075a7 */ /* 0x000f640008001112 */
[----:B---345:R-:W-:Y:S05]  /*1e40*/  @P0 BRA `(.L_x_25) ;  /* 0x0000000000080947 */ /* 0x038fea0003800000 */
[----:B------:R-:W3:Y:S02]  /*1e50*/  SYNCS.PHASECHK.TRANS64.TRYWAIT P0, [UR18+0x60], R2 ;  /* 0x00006002ff0075a7 */ /* 0x000ee40008001112 */
[----:B---3--:R-:W-:Y:S05]  /*1e60*/  @!P0 BRA `(.L_x_26) ;  /* 0x0000003000d48947 */ /* 0x008fea0003800000 */
.L_x_25:
[----:B------:R-:W-:-:S05]  /*1e70*/  UMOV UR27, URZ ;  /* 0x000000ff001b7c82 */ /* 0x000fca0008000000 */
.L_x_29:
[----:B------:R-:W-:Y:S02]  /*1e80*/  USHF.L.U32 UR28, UR29, 0xa, URZ ;  /* 0x0000000a1d1c7899 */ /* 0x000fe400080006ff */
[----:B------:R-:W-:Y:S02]  /*1e90*/  UIADD3 UR23, UPT, UPT, UR29, 0x1, URZ ;  /* 0x000000011d177890 */ /* 0x000fe4000fffe0ff */
[----:B------:R-:W-:Y:S02]  /*1ea0*/  UISETP.GT.U32.AND UP0, UPT, UR27, 0xe, UPT ;  /* 0x0000000e1b00788c */ /* 0x000fe4000bf04070 */
[----:B------:R-:W-:Y:S02]  /*1eb0*/  UIADD3 UR16, UPT, UPT, UR28, 0x6, URZ ;  /* 0x000000061c107890 */ /* 0x000fe4000fffe0ff */
[----:B----4-:R-:W-:Y:S02]  /*1ec0*/  ULEA UR66, UR29, UR20, 0x7 ;  /* 0x000000141d427291 */ /* 0x010fe4000f8e38ff */
[----:B------:R-:W-:Y:S01]  /*1ed0*/  ULEA UR58, UR29, UR19, 0x7 ;  /* 0x000000131d3a7291 */ /* 0x000fe2000f8e38ff */
[----:B------:R-:W-:Y:S01]  /*1ee0*/  PLOP3.LUT P0, PT, PT, PT, UP0, 0x80, 0x8 ;  /* 0x000000000008781c */ /* 0x000fe20003f0f008 */
[----:B------:R-:W-:Y:S02]  /*1ef0*/  ULEA UR13, UR29, UR12, 0x3 ;  /* 0x0000000c1d0d7291 */ /* 0x000fe4000f8e18ff */
[----:B------:R-:W-:Y:S02]  /*1f00*/  UISETP.NE.AND UP1, UPT, UR23, 0x5, UPT ;  /* 0x000000051700788c */ /* 0x000fe4000bf25270 */
[----:B------:R-:W-:Y:S02]  /*1f10*/  UIADD3 UR50, UPT, UPT, UR28, UR22, URZ ;  /* 0x000000161c327290 */ /* 0x000fe4000fffe0ff */
[----:B------:R-:W-:Y:S02]  /*1f20*/  UIADD3 UR48, UPT, UPT, UR28, UR21, URZ ;  /* 0x000000151c307290 */ /* 0x000fe4000fffe0ff */
[----:B------:R-:W-:Y:S02]  /*1f30*/  UIADD3 UR44, UPT, UPT, UR22, 0x2, UR28 ;  /* 0x00000002162c7890 */ /* 0x000fe4000fffe01c */
[----:B------:R-:W-:Y:S02]  /*1f40*/  UIADD3 UR42, UPT, UPT, UR21, 0x2, UR28 ;  /* 0x00000002152a7890 */ /* 0x000fe4000fffe01c */
[----:B------:R-:W-:Y:S02]  /*1f50*/  UIADD3 UR38, UPT, UPT, UR22, 0x4, UR28 ;  /* 0x0000000416267890 */ /* 0x000fe4000fffe01c */
[----:B------:R-:W-:Y:S02]  /*1f60*/  UIADD3 UR26, UPT, UPT, UR16, UR22, URZ ;  /* 0x00000016101a7290 */ /* 0x000fe4000fffe0ff */
[----:B------:R-:W-:Y:S02]  /*1f70*/  UIADD3 UR64, UPT, UPT, UR66, 0x20, URZ ;  /* 0x0000002042407890 */ /* 0x000fe4000fffe0ff */
[----:B------:R-:W-:Y:S02]  /*1f80*/  UIADD3 UR62, UPT, UPT, UR66, 0x40, URZ ;  /* 0x00000040423e7890 */ /* 0x000fe4000fffe0ff */
[----:B------:R-:W-:Y:S02]  /*1f90*/  UIADD3 UR60, UPT, UPT, UR66, 0x60, URZ ;  /* 0x00000060423c7890 */ /* 0x000fe4000fffe0ff */
[----:B------:R-:W-:Y:S02]  /*1fa0*/  UIADD3 UR56, UPT, UPT, UR58, 0x20, URZ ;  /* 0x000000203a387890 */ /* 0x000fe4000fffe0ff */
[----:B------:R-:W-:Y:S02]  /*1fb0*/  UIADD3 UR54, UPT, UPT, UR58, 0x40, URZ ;  /* 0x000000403a367890 */ /* 0x000fe4000fffe0ff */
[----:B------:R-:W-:Y:S02]  /*1fc0*/  UIADD3 UR52, UPT, UPT, UR58, 0x60, URZ ;  /* 0x000000603a347890 */ /* 0x000fe4000fffe0ff */
[----:B------:R-:W-:Y:S02]  /*1fd0*/  UIADD3 UR28, UPT, UPT, UR21, 0x4, UR28 ;  /* 0x00000004151c7890 */ /* 0x000fe4000fffe01c */
[----:B------:R-:W-:Y:S02]  /*1fe0*/  UIADD3 UR25, UPT, UPT, UR13, 0x28, URZ ;  /* 0x000000280d197890 */ /* 0x000fe4000fffe0ff */
[----:B------:R-:W-:Y:S02]  /*1ff0*/  USEL UR24, URZ, 0x1, UP1 ;  /* 0x00000001ff187887 */ /* 0x000fe40008800000 */
[----:B------:R-:W-:Y:S02]  /*2000*/  UIADD3 UR16, UPT, UPT, UR16, UR21, URZ ;  /* 0x0000001510107290 */ /* 0x000fe4000fffe0ff */
[----:B------:R-:W-:Y:S01]  /*2010*/  USEL UR29, UR23, URZ, UP1 ;  /* 0x000000ff171d7287 */ /* 0x000fe20008800000 */
[----:B------:R-:W-:Y:S01]  /*2020*/  UMOV UR67, 0x4008 ;  /* 0x0000400800437882 */ /* 0x000fe20000000000 */
        /* <DEDUP_REMOVED lines=12> */
[----:B---3--:R-:W-:Y:S05]  /*20f0*/  @P1 BRA `(.L_x_27) ;  /* 0x0000000000101947 */ /* 0x008fea0003800000 */
[----:B------:R-:W-:Y:S06]  /*2100*/  USHF.L.U32 UR23, UR30, 0x1f, URZ ;  /* 0x0000001f1e177899 */ /* 0x000fec00080006ff */
[----:B---3--:R-:W-:Y:S04]  /*2110*/  MOV R0, UR23 ;  /* 0x0000001700007c02 */ /* 0x008fe80008000f00 */
[----:B------:R-:W3:Y:S02]  /*2120*/  SYNCS.PHASECHK.TRANS64.TRYWAIT P1, [UR13], R0 ;  /* 0x00000000ff0075a7 */ /* 0x000ee4000802110d */
[----:B---3--:R-:W-:Y:S05]  /*2130*/  @!P1 BRA `(.L_x_28) ;  /* 0x00000030003c9947 */ /* 0x008fea0003800000 */
.L_x_27:
[----:B------:R-:W-:Y:S01]  /*2140*/  ULOP3.LUT UR30, UR30, UR24, URZ, 0x3c, !UPT ;  /* 0x000000181e1e7292 */ /* 0x000fe2000f8e3cff */
[----:B------:R4:W-:Y:S01]  /*2150*/  UTCCP.T.S.4x32dp128bit tmem[UR32+0x100], gdesc[UR66] ;  /* 0x00010042200079e7 */ /* 0x0009e20009100000 */
[----:B------:R-:W-:Y:S01]  /*2160*/  UIADD3 UR27, UPT, UPT, UR27, 0x1, URZ ;  /* 0x000000011b1b7890 */ /* 0x000fe2000fffe0ff */
[----:B------:R-:W-:Y:S01]  /*2170*/  PLOP3.LUT P1, PT, PT, PT, PT, 0x80, 0x8 ;  /* 0x000000000008781c */ /* 0x000fe20003f2f070 */
[----:B------:R4:W-:Y:S01]  /*2180*/  UTCCP.T.S.4x32dp128bit tmem[UR32+0x104], gdesc[UR64] ;  /* 0x00010440200079e7 */ /* 0x0009e20009100000 */
[----:B------:R4:W-:Y:S01]  /*2190*/  UTCCP.T.S.4x32dp128bit tmem[UR32+0x108], gdesc[UR62] ;  /* 0x0001083e200079e7 */ /* 0x0009e20009100000 */
[----:B------:R-:W-:Y:S01]  /*21a0*/  UMOV UR72, UR16 ;  /* 0x0000001000487c82 */ /* 0x000fe20008000000 */
[----:B------:R-:W-:Y:S01]  /*21b0*/  @!UP0 USHF.L.U32 UR13, UR30, 0x1f, URZ ;  /* 0x0000001f1e0d8899 */ /* 0x000fe200080006ff */
[----:B------:R4:W-:Y:S01]  /*21c0*/  UTCCP.T.S.4x32dp128bit tmem[UR32+0x10c], gdesc[UR60] ;  /* 0x00010c3c200079e7 */ /* 0x0009e20009100000 */
[----:B------:R-:W-:Y:S01]  /*21d0*/  @!UP0 ULEA UR16, UR29, UR12, 0x3 ;  /* 0x0000000c1d108291 */ /* 0x000fe2000f8e18ff */
[----:B------:R4:W-:Y:S01]  /*21e0*/  UTCCP.T.S.4x32dp128bit tmem[UR32+0x110], gdesc[UR58] ;  /* 0x0001103a200079e7 */ /* 0x0009e20009100000 */
[----:B------:R4:W-:Y:S01]  /*21f0*/  UTCCP.T.S.4x32dp128bit tmem[UR32+0x114], gdesc[UR56] ;  /* 0x00011438200079e7 */ /* 0x0009e20009100000 */
[----:B------:R4:W-:Y:S01]  /*2200*/  UTCCP.T.S.4x32dp128bit tmem[UR32+0x118], gdesc[UR54] ;  /* 0x00011836200079e7 */ /* 0x0009e20009100000 */
[----:B------:R4:W-:Y:S01]  /*2210*/  UTCCP.T.S.4x32dp128bit tmem[UR32+0x11c], gdesc[UR52] ;  /* 0x00011c34200079e7 */ /* 0x0009e20009100000 */
[----:B------:R4:W-:Y:S01]  /*2220*/  UTCOMMA.4X gdesc[UR48], gdesc[UR50], tmem[UR17], tmem[UR46], idesc[UR47], tmem[UR10], UP2 ;  /* 0x800a2e32300075ea */ /* 0x0009e20009000011 */
[----:B------:R-:W-:Y:S01]  /*2230*/  UMOV UR68, UR28 ;  /* 0x0000001c00447c82 */ /* 0x000fe20008000000 */
[----:B------:R-:W-:Y:S01]  /*2240*/  UMOV UR69, 0x40004040 ;  /* 0x4000404000457882 */ /* 0x000fe20000000000 */
[----:B---3--:R-:W-:Y:S01]  /*2250*/  MOV R0, UR13 ;  /* 0x0000000d00007c02 */ /* 0x008fe20008000f00 */
[----:B------:R4:W-:Y:S01]  /*2260*/  UTCOMMA.4X gdesc[UR42], gdesc[UR44], tmem[UR17], tmem[UR40], idesc[UR41], tmem[UR8], UPT ;  /* 0x8008282c2a0075ea */ /* 0x0009e2000b800011 */
[----:B------:R-:W-:Y:S01]  /*2270*/  UMOV UR70, UR26 ;  /* 0x0000001a00467c82 */ /* 0x000fe20008000000 */
[----:B------:R-:W-:Y:S01]  /*2280*/  UMOV UR71, 0x40004040 ;  /* 0x4000404000477882 */ /* 0x000fe20000000000 */
[----:B------:R-:W-:Y:S01]  /*2290*/  UMOV UR73, 0x40004040 ;  /* 0x4000404000497882 */ /* 0x000fe20000000000 */
[----:B------:R4:W-:Y:S01]  /*22a0*/  UTCOMMA.4X gdesc[UR68], gdesc[UR38], tmem[UR17], tmem[UR36], idesc[UR37], tmem[UR6], UPT ;  /* 0x80062426440075ea */ /* 0x0009e2000b800011 */
[----:B------:R4:W-:Y:S01]  /*22b0*/  UTCOMMA.4X gdesc[UR72], gdesc[UR70], tmem[UR17], tmem[UR34], idesc[UR35], tmem[UR4], UPT ;  /* 0x80042246480075ea */ /* 0x0009e2000b800011 */
[----:B------:R4:W-:Y:S01]  /*22c0*/  UTCBAR [UR25], URZ ;  /* 0x000000ff190073e9 */ /* 0x0009e200080000ff */
[----:B------:R4:W3:Y:S01]  /*22d0*/  @!P0 SYNCS.PHASECHK.TRANS64.TRYWAIT P1, [UR16], R0 ;  /* 0x00000000ff0085a7 */ /* 0x0008e20008021110 */
[----:B------:R-:W-:Y:S02]  /*22e0*/  UISETP.NE.AND UP0, UPT, UR27, 0x10, UPT ;  /* 0x000000101b00788c */ /* 0x000fe4000bf05270 */
[----:B------:R-:W-:Y:S07]  /*22f0*/  UPLOP3.LUT UP2, UPT, UPT, UPT, UPT, 0x80, 0x8 ;  /* 0x000000000008789c */ /* 0x000fee0003f4f070 */
[----:B------:R-:W-:Y:S05]  /*2300*/  BRA.U UP0, `(.L_x_29) ;  /* 0xfffffff900dc7547 */ /* 0x000fea000b83ffff */
[----:B------:R-:W-:Y:S01]  /*2310*/  UIADD3 UR31, UPT, UPT, UR31, 0x1, URZ ;  /* 0x000000011f1f7890 */ /* 0x000fe2000fffe0ff */
[----:B----4-:R-:W-:Y:S01]  /*2320*/  LEA R0, R5, UR12, 0x3 ;  /* 0x0000000c05007c11 */ /* 0x010fe2000f8e18ff */
[----:B------:R-:W-:Y:S01]  /*2330*/  UIADD3 UR18, UPT, UPT, UR18, 0x50, URZ ;  /* 0x0000005012127890 */ /* 0x000fe2000fffe0ff */
[----:B------:R-:W-:Y:S01]  /*2340*/  IMAD.U32 R3, R4, -0x80000000, RZ ;  /* 0x8000000004037824 */ /* 0x000fe200078e00ff */
[----:B------:R-:W-:-:S04]  /*2350*/  UISETP.NE.AND UP0, UPT, UR31, 0x2, UPT ;  /* 0x000000021f00788c */ /* 0x000fc8000bf05270 */
[----:B------:R-:W-:Y:S02]  /*2360*/  USEL UR13, URZ, 0x1, UP0 ;  /* 0x00000001ff0d7887 */ /* 0x000fe40008000000 */
[----:B------:R-:W-:Y:S01]  /*2370*/  USEL UR31, UR31, URZ, UP0 ;  /* 0x000000ff1f1f7287 */ /* 0x000fe20008000000 */
[----:B------:R4:W-:Y:S03]  /*2380*/  UTCBAR [UR18], URZ ;  /* 0x000000ff120073e9 */ /* 0x0009e600080000ff */
[----:B------:R-:W-:Y:S01]  /*2390*/  ULEA UR16, UR31, UR12, 0x3 ;  /* 0x0000000c1f107291 */ /* 0x000fe2000f8e18ff */
[----:B------:R-:W-:-:S05]  /*23a0*/  LOP3.LUT R6, R6, UR13, RZ, 0x3c, !PT ;  /* 0x0000000d06067c12 */ /* 0x000fca000f8e3cff */
[----:B------:R-:W-:-:S04]  /*23b0*/  IMAD.U32 R2, R6, -0x80000000, RZ ;  /* 0x8000000006027824 */ /* 0x000fc800078e00ff */
[----:B------:R4:W-:Y:S01]  /*23c0*/  SYNCS.PHASECHK.TRANS64.TRYWAIT PT, [UR16+0x60], R2 ;  /* 0x00006002ff0075a7 */ /* 0x0009e200080e1110 */
[----:B------:R-:W5:Y:S02]  /*23d0*/  SYNCS.PHASECHK.TRANS64.TRYWAIT P0, [R0+URZ+0x70], R3 ;  /* 0x00007003000075a7 */ /* 0x000f6400080011ff */
[----:B----45:R-:W-:Y:S05]  /*23e0*/  @!P0 BRA `(.L_x_30) ;  /* 0x0000002c00b08947 */ /* 0x030fea0003800000 */
.L_x_73:
[C---:B------:R-:W-:Y:S01]  /*23f0*/  LEA R2, R5.reuse, UR12, 0x4 ;  /* 0x0000000c05027c11 */ /* 0x040fe2000f8e20ff */
[----:B------:R-:W-:Y:S02]  /*2400*/  VIADD R5, R5, 0x1 ;  /* 0x0000000105057836 */ /* 0x000fe40000000000 */
[----:B----4-:R-:W-:-:S03]  /*2410*/  IMAD.MOV.U32 R3, RZ, RZ, 0x1 ;  /* 0x00000001ff037424 */ /* 0x010fc600078e00ff */
[----:B------:R-:W4:Y:S01]  /*2420*/  LDS R2, [R2+0x3341c] ;  /* 0x03341c0002027984 */ /* 0x000f220000000800 */
[C---:B---3--:R-:W-:Y:S01]  /*2430*/  ISETP.NE.AND P1, PT, R5.reuse, 0x2, PT ;  /* 0x000000020500780c */ /* 0x048fe20003f25270 */
[----:B------:R3:W-:Y:S06]  /*2440*/  MEMBAR.ALL.CTA ;  /* 0x0000000000007992 */ /* 0x0007ec0000008000 */
[----:B---3--:R-:W3:Y:S01]  /*2450*/  FENCE.VIEW.ASYNC.S ;  /* 0x00000000000073c6 */ /* 0x008ee20000000000 */
[----:B------:R-:W-:Y:S01]  /*2460*/  SEL R5, R5, RZ, P1 ;  /* 0x000000ff05057207 */ /* 0x000fe20000800000 */
[----:B---3--:R3:W-:Y:S01]  /*2470*/  SYNCS.ARRIVE.TRANS64.ART0 RZ, [R0+URZ+0x80], R3 ;  /* 0x0000800300ff79a7 */ /* 0x0087e200085000ff */
[----:B----4-:R-:W-:-:S02]  /*2480*/  ISETP.NE.AND P0, PT, R2, 0x1, PT ;  /* 0x000000010200780c */ /* 0x010fc40003f05270 */
[----:B---3--:R-:W-:-:S04]  /*2490*/  SEL R3, RZ, 0x1, P1 ;  /* 0x00000001ff037807 */ /* 0x008fc80000800000 */
[----:B------:R-:W-:-:S07]  /*24a0*/  LOP3.LUT R4, R4, R3, RZ, 0x3c, !PT ;  /* 0x0000000304047212 */ /* 0x000fce00078e3cff */
[----:B------:R-:W-:Y:S05]  /*24b0*/  @!P0 BRA `(.L_x_31) ;  /* 0xfffffff8003c8947 */ /* 0x000fea000383ffff */
[----:B------:R-:W-:-:S06]  /*24c0*/  UIADD3 UR31, UPT, UPT, UR31, 0x1, URZ ;  /* 0x000000011f1f7890 */ /* 0x000fcc000fffe0ff */
[----:B------:R-:W-:Y:S02]  /*24d0*/  MOV R0, UR31 ;  /* 0x0000001f00007c02 */ /* 0x000fe40008000f00 */
.L_x_24:
[----:B------:R-:W3:Y:S02]  /*24e0*/  S2UR UR4, SR_CgaCtaId ;  /* 0x00000000000479c3 */ /* 0x000ee40000008800 */
[----:B---3--:R-:W-:-:S04]  /*24f0*/  ULOP3.LUT UR4, UR4, 0x1, URZ, 0xc0, !UPT ;  /* 0x0000000104047892 */ /* 0x008fc8000f8ec0ff */
[----:B------:R-:W-:-:S09]  /*2500*/  UISETP.NE.U32.AND UP0, UPT, UR4, 0x1, UPT ;  /* 0x000000010400788c */ /* 0x000fd2000bf05070 */
[----:B------:R-:W-:Y:S05]  /*2510*/  BRA.U !UP0, `(.L_x_22) ;  /* 0x0000000108207547 */ /* 0x000fea000b800000 */
[----:B------:R-:W-:-:S04]  /*2520*/  ISETP.NE.AND P0, PT, R0, 0x2, PT ;  /* 0x000000020000780c */ /* 0x000fc80003f05270 */
[----:B------:R-:W-:Y:S02]  /*2530*/  SEL R3, RZ, 0x1, P0 ;  /* 0x00000001ff037807 */ /* 0x000fe40000000000 */
[----:B------:R-:W-:Y:S02]  /*2540*/  SEL R0, R0, RZ, P0 ;  /* 0x000000ff00007207 */ /* 0x000fe40000000000 */
[----:B------:R-:W-:Y:S02]  /*2550*/  LOP3.LUT R3, R6, R3, RZ, 0x3c, !PT ;  /* 0x0000000306037212 */ /* 0x000fe400078e3cff */
[----:B------:R-:W-:-:S03]  /*2560*/  LEA R0, R0, UR12, 0x3 ;  /* 0x0000000c00007c11 */ /* 0x000fc6000f8e18ff */
[----:B------:R-:W-:-:S04]  /*2570*/  IMAD.U32 R2, R3, -0x80000000, RZ ;  /* 0x8000000003027824 */ /* 0x000fc800078e00ff */
[----:B------:R-:W3:Y:S02]  /*2580*/  SYNCS.PHASECHK.TRANS64.TRYWAIT P0, [R0+URZ+0x60], R2 ;  /* 0x00006002000075a7 */ /* 0x000ee400080011ff */
[----:B---3--:R-:W-:Y:S05]  /*2590*/  @!P0 BRA `(.L_x_32) ;  /* 0x0000002c005c8947 */ /* 0x008fea0003800000 */
.L_x_22:
[----:B------:R-:W-:-:S13]  /*25a0*/  ISETP.GT.AND P0, PT, R64, 0x3, PT ;  /* 0x000000034000780c */ /* 0x000fda0003f04270 */
[----:B-1----:R-:W-:Y:S05]  /*25b0*/  @P0 EXIT ;  /* 0x000000000000094d */ /* 0x002fea0003800000 */
[----:B------:R-:W-:Y:S05]  /*25c0*/  BRA.U !UP4, `(.L_x_33) ;  /* 0x000000010cb87547 */ /* 0x000fea000b800000 */
[----:B------:R-:W1:Y:S01]  /*25d0*/  S2UR UR6, SR_CgaCtaId ;  /* 0x00000000000679c3 */ /* 0x000e620000008800 */
[----:B------:R-:W-:Y:S01]  /*25e0*/  NOP ;  /* 0x0000000000007918 */ /* 0x000fe20000000000 */
[----:B------:R-:W-:Y:S01]  /*25f0*/  UMOV UR4, 0x40 ;  /* 0x0000004000047882 */ /* 0x000fe20000000000 */
[----:B------:R-:W-:Y:S01]  /*2600*/  UMOV UR5, 0x400 ;  /* 0x0000040000057882 */ /* 0x000fe20000000000 */
[----:B-1----:R-:W-:Y:S02]  /*2610*/  ULEA UR4, UR6, UR4, 0x18 ;  /* 0x0000000406047291 */ /* 0x002fe4000f8ec0ff */
[----:B------:R-:W-:-:S07]  /*2620*/  ULEA UR5, UR6, UR5, 0x18 ;  /* 0x0000000506057291 */ /* 0x000fce000f8ec0ff */
[----:B---3--:R-:W1:Y:S02]  /*2630*/  LDS.U8 R0, [UR4] ;  /* 0x00000004ff007984 */ /* 0x008e640008000000 */
[----:B-1----:R-:W-:-:S13]  /*2640*/  ISETP.NE.AND P0, PT, R0, RZ, PT ;  /* 0x000000ff0000720c */ /* 0x002fda0003f05270 */
[----:B------:R-:W-:Y:S05]  /*2650*/  @P0 BRA `(.L_x_34) ;  /* 0x00000000007c0947 */ /* 0x000fea0003800000 */
[----:B------:R-:W-:-:S13]  /*2660*/  ELECT P0, URZ, PT ;  /* 0x0000000000ff782f */ /* 0x000fda0003800000 */
[----:B------:R-:W-:Y:S05]  /*2670*/  @!P0 BRA `(.L_x_35) ;  /* 0x0000000000848947 */ /* 0x000fea0003800000 */
[----:B------:R-:W-:Y:S01]  /*2680*/  UMOV UR4, 0x10 ;  /* 0x0000001000047882 */ /* 0x000fe20000000000 */
[----:B------:R-:W-:-:S04]  /*2690*/  IMAD.MOV.U32 R2, RZ, RZ, 0xffff ;  /* 0x0000ffffff027424 */ /* 0x000fc800078e00ff */
[----:B------:R-:W-:Y:S04]  /*26a0*/  DEPBAR.LE SB1, 0x36 ;  /* 0x00009d800000791a */ /* 0x000fe80000000000 */
[----:B------:R-:W1:Y:S02]  /*26b0*/  UTCATOMSWS.FIND_AND_SET.ALIGN UP0, UR4, UR4 ;  /* 0x00000004000475e3 */ /* 0x000e640008000800 */
[----:B-1----:R-:W-:Y:S01]  /*26c0*/  PLOP3.LUT P0, PT, PT, PT, UP0, 0x80, 0x8 ;  /* 0x000000000008781c */ /* 0x002fe20003f0f008 */
[----:B------:R-:W-:-:S03]  /*26d0*/  IMAD.U32 R5, RZ, RZ, UR4 ;  /* 0x00000004ff057e24 */ /* 0x000fc6000f8e00ff */
[----:B------:R-:W-:-:S04]  /*26e0*/  SEL R0, RZ, 0xffffffff, !P0 ;  /* 0xffffffffff007807 */ /* 0x000fc80004000000 */
[----:B------:R-:W-:Y:S01]  /*26f0*/  ISETP.NE.AND P0, PT, R0, RZ, PT ;  /* 0x000000ff0000720c */ /* 0x000fe20003f05270 */
[----:B------:R-:W-:-:S12]  /*2700*/  IMAD.MOV.U32 R0, RZ, RZ, 0x1 ;  /* 0x00000001ff007424 */ /* 0x000fd800078e00ff */
[----:B------:R-:W-:Y:S05]  /*2710*/  @P0 BRA `(.L_x_36) ;  /* 0x0000000000240947 */ /* 0x000fea0003800000 */
.L_x_37:
[----:B------:R-:W-:Y:S05]  /*2720*/  NANOSLEEP 0x64 ;  /* 0x000000640000795d */ /* 0x000fea0003800000 */
[----:B------:R-:W-:-:S05]  /*2730*/  UMOV UR4, 0x10 ;  /* 0x0000001000047882 */ /* 0x000fca0000000000 */
[----:B------:R-:W-:Y:S04]  /*2740*/  DEPBAR.LE SB1, 0x36 ;  /* 0x00009d800000791a */ /* 0x000fe80000000000 */
[----:B------:R-:W1:Y:S02]  /*2750*/  UTCATOMSWS.FIND_AND_SET.ALIGN UP0, UR4, UR4 ;  /* 0x00000004000475e3 */ /* 0x000e640008000800 */
[----:B-1----:R-:W-:Y:S01]  /*2760*/  PLOP3.LUT P0, PT, PT, PT, UP0, 0x80, 0x8 ;  /* 0x000000000008781c */ /* 0x002fe20003f0f008 */
[----:B------:R-:W-:-:S03]  /*2770*/  IMAD.U32 R5, RZ, RZ, UR4 ;  /* 0x00000004ff057e24 */ /* 0x000fc6000f8e00ff */
[----:B------:R-:W-:-:S04]  /*2780*/  SEL R3, RZ, 0xffffffff, !P0 ;  /* 0xffffffffff037807 */ /* 0x000fc80004000000 */
[----:B------:R-:W-:-:S13]  /*2790*/  ISETP.NE.AND P0, PT, R3, RZ, PT ;  /* 0x000000ff0300720c */ /* 0x000fda0003f05270 */
[----:B------:R-:W-:Y:S05]  /*27a0*/  @!P0 BRA `(.L_x_37) ;  /* 0xfffffffc00dc8947 */ /* 0x000fea000383ffff */
.L_x_36:
[C---:B------:R-:W-:Y:S01]  /*27b0*/  VIADD R3, R5.reuse, 0x10 ;  /* 0x0000001005037836 */ /* 0x040fe20000000000 */
[----:B------:R-:W-:Y:S01]  /*27c0*/  UMOV UR4, 0x50 ;  /* 0x0000005000047882 */ /* 0x000fe20000000000 */
[----:B------:R-:W-:Y:S01]  /*27d0*/  SHF.L.U32 R2, R2, R5, RZ ;  /* 0x0000000502027219 */ /* 0x000fe200000006ff */
[----:B------:R-:W-:Y:S01]  /*27e0*/  ULEA UR4, UR6, UR4, 0x18 ;  /* 0x0000000406047291 */ /* 0x000fe2000f8ec0ff */
[----:B------:R-:W-:Y:S01]  /*27f0*/  IMAD.SHL.U32 R5, R5, 0x20, RZ ;  /* 0x0000002005057824 */ /* 0x000fe200078e00ff */
[----:B------:R-:W-:-:S04]  /*2800*/  SHF.L.U32 R3, R0, R3, RZ ;  /* 0x0000000300037219 */ /* 0x000fc800000006ff */
[----:B------:R-:W-:-:S05]  /*2810*/  LOP3.LUT R2, R3, R2, RZ, 0xfc, !PT ;  /* 0x0000000203027212 */ /* 0x000fca00078efcff */
[----:B------:R1:W-:Y:S04]  /*2820*/  ATOMS.OR RZ, [UR4], R2 ;  /* 0x00000002ffff798c */ /* 0x0003e8000b000004 */
[----:B------:R1:W-:Y:S01]  /*2830*/  STS [UR5+0x98], R5 ;  /* 0x00009805ff007988 */ /* 0x0003e20008000805 */
[----:B------:R-:W-:Y:S05]  /*2840*/  BRA `(.L_x_35) ;  /* 0x0000000000107947 */ /* 0x000fea0003800000 */
.L_x_34:
[----:B------:R-:W-:Y:S02]  /*2850*/  MOV R0, 0xffffffff ;  /* 0xffffffff00007802 */ /* 0x000fe40000000f00 */
[----:B------:R-:W-:-:S03]  /*2860*/  MOV R2, 0x2890 ;  /* 0x0000289000027802 */ /* 0x000fc60000000f00 */
[----:B------:R1:W-:Y:S04]  /*2870*/  STS [UR5+0x98], R0 ;  /* 0x00009800ff007988 */ /* 0x0003e80008000805 */
[----:B-12---:R-:W-:Y:S05]  /*2880*/  CALL.REL.NOINC `($__internal_1_$__cuda_sm10x_tcgen05_guardrail_trap_phase_invalid_during_alloc) ;  /* 0x0000002c000c7944 */ /* 0x006fea0003c00000 */
.L_x_35:
[----:B------:R-:W-:Y:S05]  /*2890*/  WARPSYNC.ALL ;  /* 0x0000000000007948 */ /* 0x000fea0003800000 */
[----:B------:R-:W-:Y:S01]  /*28a0*/  NOP ;  /* 0x0000000000007918 */ /* 0x000fe20000000000 */
.L_x_33:
[----:B------:R-:W4:Y:S08]  /*28b0*/  S2UR UR4, SR_CgaCtaId ;  /* 0x00000000000479c3 */ /* 0x000f300000008800 */
[----:B------:R-:W-:Y:S06]  /*28c0*/  BAR.SYNC.DEFER_BLOCKING 0x3, 0xa0 ;  /* 0x00c2800000007b1d */ /* 0x000fec0000010000 */
[----:B------:R-:W-:-:S02]  /*28d0*/  UMOV UR5, 0x400 ;  /* 0x0000040000057882 */ /* 0x000fc40000000000 */
[----:B----4-:R-:W-:-:S06]  /*28e0*/  ULEA UR4, UR4, UR5, 0x18 ;  /* 0x0000000504047291 */ /* 0x010fcc000f8ec0ff */
[----:B---3--:R-:W-:-:S05]  /*28f0*/  MOV R3, UR4 ;  /* 0x0000000400037c02 */ /* 0x008fca0008000f00 */
[----:B------:R3:W4:Y:S01]  /*2900*/  LDS R63, [R3+0x98] ;  /* 0x00009800033f7984 */ /* 0x0007220000000800 */
[----:B------:R-:W5:Y:S02]  /*2910*/  SYNCS.PHASECHK.TRANS64.TRYWAIT P0, [R3+URZ+0x70], RZ ;  /* 0x000070ff030075a7 */ /* 0x000f6400080011ff */
[----:B---345:R-:W-:Y:S05]  /*2920*/  @!P0 BRA `(.L_x_38) ;  /* 0x0000002800908947 */ /* 0x038fea0003800000 */
.L_x_75:
[----:B------:R-:W4:Y:S01]  /*2930*/  LDS.128 R52, [R3+0x33410] ;  /* 0x0334100003347984 */ /* 0x000f220000000c00 */
[----:B------:R-:W-:Y:S01]  /*2940*/  HFMA2 R0, -RZ, RZ, 0, 5.9604644775390625e-08 ;  /* 0x00000001ff007431 */ /* 0x000fe200000001ff */
[----:B------:R5:W-:Y:S06]  /*2950*/  MEMBAR.ALL.CTA ;  /* 0x0000000000007992 */ /* 0x000bec0000008000 */
[----:B-----5:R-:W5:Y:S02]  /*2960*/  FENCE.VIEW.ASYNC.S ;  /* 0x00000000000073c6 */ /* 0x020f640000000000 */
[----:B-----5:R1:W-:Y:S01]  /*2970*/  SYNCS.ARRIVE.TRANS64.ART0 RZ, [R3+URZ+0x80], R0 ;  /* 0x0000800003ff79a7 */ /* 0x0203e200085000ff */
[----:B----4-:R-:W-:-:S13]  /*2980*/  ISETP.NE.AND P0, PT, R55, 0x1, PT ;  /* 0x000000013700780c */ /* 0x010fda0003f05270 */
[----:B-1----:R-:W-:Y:S05]  /*2990*/  @P0 BRA `(.L_x_39) ;  /* 0x0000002000680947 */ /* 0x002fea0003800000 */
[----:B------:R-:W1:Y:S01]  /*29a0*/  S2UR UR8, SR_CgaCtaId ;  /* 0x00000000000879c3 */ /* 0x000e620000008800 */
[----:B------:R-:W4:Y:S01]  /*29b0*/  S2R R56, SR_LANEID ;  /* 0x0000000000387919 */ /* 0x000f220000000000 */
[----:B------:R-:W-:Y:S01]  /*29c0*/  LEA R61, R64, R3, 0x2 ;  /* 0x00000003403d7211 */ /* 0x000fe200078e10ff */
[----:B------:R-:W-:Y:S01]  /*29d0*/  IMAD.MOV.U32 R59, RZ, RZ, RZ ;  /* 0x000000ffff3b7224 */ /* 0x000fe200078e00ff */
[----:B------:R-:W-:Y:S01]  /*29e0*/  MOV R62, 0x1 ;  /* 0x00000001003e7802 */ /* 0x000fe20000000f00 */
[----:B------:R-:W-:Y:S01]  /*29f0*/  IMAD.MOV.U32 R60, RZ, RZ, RZ ;  /* 0x000000ffff3c7224 */ /* 0x000fe200078e00ff */
[----:B------:R-:W-:Y:S01]  /*2a00*/  MOV R57, RZ ;  /* 0x000000ff00397202 */ /* 0x000fe20000000f00 */
[----:B------:R-:W-:Y:S01]  /*2a10*/  UMOV UR9, 0x400 ;  /* 0x0000040000097882 */ /* 0x000fe20000000000 */
[----:B------:R-:W3:Y:S01]  /*2a20*/  LDCU.64 UR10, c[0x0][0x348] ;  /* 0x00006900ff0a77ac */ /* 0x000ee20008000a00 */
[----:B-1----:R-:W-:-:S12]  /*2a30*/  ULEA UR7, UR8, UR9, 0x18 ;  /* 0x0000000908077291 */ /* 0x002fd8000f8ec0ff */
.L_x_50:
[----:B-12-4-:R-:W1:Y:S01]  /*2a40*/  LDC.64 R8, c[0x0][0x750] ;  /* 0x0001d400ff087b82 */ /* 0x016e620000000a00 */
[----:B------:R-:W-:-:S04]  /*2a50*/  IMAD.SHL.U32 R65, R52, 0x80, RZ ;  /* 0x0000008034417824 */ /* 0x000fc800078e00ff */
[----:B------:R-:W-:-:S03]  /*2a60*/  IMAD.IADD R7, R65, 0x1, R58 ;  /* 0x0000000141077824 */ /* 0x000fc600078e023a */
[----:B------:R-:W2:Y:S01]  /*2a70*/  LDC.64 R4, c[0x0][0x758] ;  /* 0x0001d600ff047b82 */ /* 0x000ea20000000a00 */
[----:B------:R-:W-:Y:S02]  /*2a80*/  IMAD R52, R60, 0x8, R3 ;  /* 0x000000083c347824 */ /* 0x000fe400078e0203 */
[----:B-1----:R-:W-:-:S06]  /*2a90*/  IMAD.WIDE R66, R54, 0x4, R8 ;  /* 0x0000000436427825 */ /* 0x002fcc00078e0208 */
[----:B------:R1:W5:Y:S01]  /*2aa0*/  LDG.E R66, desc[UR14][R66.64] ;  /* 0x0000000e42427981 */ /* 0x000362000c1e1900 */
[----:B--2---:R-:W-:-:S04]  /*2ab0*/  IMAD.WIDE R10, R7, 0x4, R4 ;  /* 0x00000004070a7825 */ /* 0x004fc800078e0204 */
[----:B------:R-:W-:Y:S01]  /*2ac0*/  IMAD.U32 R5, R57, -0x80000000, RZ ;  /* 0x8000000039057824 */ /* 0x000fe200078e00ff */
[----:B------:R2:W5:Y:S03]  /*2ad0*/  LDG.E R55, desc[UR14][R10.64] ;  /* 0x0000000e0a377981 */ /* 0x000566000c1e1900 */
[----:B------:R-:W4:Y:S01]  /*2ae0*/  SYNCS.PHASECHK.TRANS64.TRYWAIT P1, [R52+URZ+0x50], R5 ;  /* 0x00005005340075a7 */ /* 0x000f2200080211ff */
[----:B------:R-:W-:Y:S01]  /*2af0*/  IMAD.SHL.U32 R7, R58, 0x80, RZ ;  /* 0x000000803a077824 */ /* 0x000fe200078e00ff */
[----:B------:R-:W-:-:S04]  /*2b00*/  SHF.R.U32.HI R2, RZ, 0x5, R58 ;  /* 0x00000005ff027819 */ /* 0x000fc8000001163a */
[----:B------:R-:W-:-:S05]  /*2b10*/  LOP3.LUT R7, R7, 0xf80, RZ, 0xc0, !PT ;  /* 0x00000f8007077812 */ /* 0x000fca00078ec0ff */
[----:B------:R-:W-:-:S04]  /*2b20*/  IMAD R4, R2, 0x1000, R7 ;  /* 0x0000100002047824 */ /* 0x000fc800078e0207 */
[----:B------:R-:W-:-:S04]  /*2b30*/  IMAD.IADD R4, R3, 0x1, R4 ;  /* 0x0000000103047824 */ /* 0x000fc800078e0204 */
[C---:B------:R-:W-:Y:S02]  /*2b40*/  VIADD R9, R4.reuse, 0x430 ;  /* 0x0000043004097836 */ /* 0x040fe40000000000 */
[C---:B------:R-:W-:Y:S02]  /*2b50*/  VIADD R7, R4.reuse, 0x410 ;  /* 0x0000041004077836 */ /* 0x040fe40000000000 */
[C---:B------:R-:W-:Y:S01]  /*2b60*/  VIADD R6, R4.reuse, 0x400 ;  /* 0x0000040004067836 */ /* 0x040fe20000000000 */
[----:B------:R-:W-:Y:S02]  /*2b70*/  SHF.R.U32.HI R74, RZ, 0x3, R9 ;  /* 0x00000003ff4a7819 */ /* 0x000fe40000011609 */
[----:B------:R-:W-:Y:S02]  /*2b80*/  SHF.R.U32.HI R72, RZ, 0x3, R7 ;  /* 0x00000003ff487819 */ /* 0x000fe40000011607 */
[----:B------:R-:W-:Y:S01]  /*2b90*/  SHF.R.U32.HI R71, RZ, 0x3, R6 ;  /* 0x00000003ff477819 */ /* 0x000fe20000011606 */
[C---:B------:R-:W-:Y:S01]  /*2ba0*/  VIADD R8, R4.reuse, 0x420 ;  /* 0x0000042004087836 */ /* 0x040fe20000000000 */
[----:B------:R-:W-:Y:S01]  /*2bb0*/  LOP3.LUT R74, R9, 0x70, R74, 0x78, !PT ;  /* 0x00000070094a7812 */ /* 0x000fe200078e784a */
[C---:B------:R-:W-:Y:S01]  /*2bc0*/  VIADD R9, R4.reuse, 0x470 ;  /* 0x0000047004097836 */ /* 0x040fe20000000000 */
[----:B------:R-:W-:Y:S01]  /*2bd0*/  LOP3.LUT R72, R7, 0x70, R72, 0x78, !PT ;  /* 0x0000007007487812 */ /* 0x000fe200078e7848 */
[----:B------:R-:W-:Y:S01]  /*2be0*/  VIADD R7, R4, 0x450 ;  /* 0x0000045004077836 */ /* 0x000fe20000000000 */
[----:B------:R-:W-:Y:S01]  /*2bf0*/  LOP3.LUT R71, R6, 0x70, R71, 0x78, !PT ;  /* 0x0000007006477812 */ /* 0x000fe200078e7847 */
[----:B------:R-:W-:-:S02]  /*2c00*/  VIADD R6, R4, 0x460 ;  /* 0x0000046004067836 */ /* 0x000fc40000000000 */
[----:B------:R-:W-:Y:S01]  /*2c10*/  VIADD R4, R4, 0x440 ;  /* 0x0000044004047836 */ /* 0x000fe20000000000 */
[----:B------:R-:W-:Y:S02]  /*2c20*/  SHF.R.U32.HI R73, RZ, 0x3, R8 ;  /* 0x00000003ff497819 */ /* 0x000fe40000011608 */
[----:B------:R-:W-:Y:S02]  /*2c30*/  SHF.R.U32.HI R70, RZ, 0x3, R9 ;  /* 0x00000003ff467819 */ /* 0x000fe40000011609 */
[----:B------:R-:W-:Y:S02]  /*2c40*/  SHF.R.U32.HI R69, RZ, 0x3, R6 ;  /* 0x00000003ff457819 */ /* 0x000fe40000011606 */
[----:B------:R-:W-:Y:S02]  /*2c50*/  SHF.R.U32.HI R68, RZ, 0x3, R7 ;  /* 0x00000003ff447819 */ /* 0x000fe40000011607 */
[----:B-1----:R-:W-:Y:S02]  /*2c60*/  SHF.R.U32.HI R67, RZ, 0x3, R4 ;  /* 0x00000003ff437819 */ /* 0x002fe40000011604 */
[----:B------:R-:W-:-:S02]  /*2c70*/  LOP3.LUT R73, R8, 0x70, R73, 0x78, !PT ;  /* 0x0000007008497812 */ /* 0x000fc400078e7849 */
[----:B------:R-:W-:Y:S02]  /*2c80*/  PLOP3.LUT P0, PT, PT, PT, PT, 0x80, 0x8 ;  /* 0x000000000008781c */ /* 0x000fe40003f0f070 */
[----:B------:R-:W-:Y:S02]  /*2c90*/  LOP3.LUT R70, R9, 0x70, R70, 0x78, !PT ;  /* 0x0000007009467812 */ /* 0x000fe400078e7846 */
[----:B------:R-:W-:Y:S02]  /*2ca0*/  LOP3.LUT R69, R6, 0x70, R69, 0x78, !PT ;  /* 0x0000007006457812 */ /* 0x000fe400078e7845 */
[----:B------:R-:W-:Y:S02]  /*2cb0*/  LOP3.LUT R68, R7, 0x70, R68, 0x78, !PT ;  /* 0x0000007007447812 */ /* 0x000fe400078e7844 */
[----:B------:R-:W-:Y:S01]  /*2cc0*/  LOP3.LUT R67, R4, 0x70, R67, 0x78, !PT ;  /* 0x0000007004437812 */ /* 0x000fe200078e7843 */
[----:B--2-4-:R-:W-:Y:S06]  /*2cd0*/  @!P1 BRA `(.L_x_40) ;  /* 0x0000002400b89947 */ /* 0x014fec0003800000 */
.L_x_77:
[----:B-1----:R-:W-:Y:S01]  /*2ce0*/  LEA R5, R2, R63, 0x15 ;  /* 0x0000003f02057211 */ /* 0x002fe200078ea8ff */
[----:B------:R-:W-:Y:S01]  /*2cf0*/  HFMA2 R75, -RZ, RZ, 0, 0 ;  /* 0x00000000ff4b7431 */ /* 0x000fe200000001ff */
[----:B------:R-:W-:Y:S01]  /*2d00*/  MOV R2, R54 ;  /* 0x0000003600027202 */ /* 0x000fe20000000f00 */
[----:B------:R-:W-:Y:S02]  /*2d10*/  IMAD.MOV.U32 R76, RZ, RZ, RZ ;  /* 0x000000ffff4c7224 */ /* 0x000fe400078e00ff */
[----:B------:R-:W-:-:S07]  /*2d20*/  IMAD R54, R60, 0x80, R5 ;  /* 0x000000803c367824 */ /* 0x000fce00078e0205 */
.L_x_45:
[----:B------:R-:W-:Y:S01]  /*2d30*/  SHF.L.U32 R77, R76, 0x5, RZ ;  /* 0x000000054c4d7819 */ /* 0x000fe200000006ff */
[----:B------:R-:W-:Y:S05]  /*2d40*/  WARPSYNC.ALL ;  /* 0x0000000000007948 */ /* 0x000fea0003800000 */
[----:B------:R-:W-:Y:S01]  /*2d50*/  NOP ;  /* 0x0000000000007918 */ /* 0x000fe20000000000 */
[----:B-1----:R-:W-:Y:S02]  /*2d60*/  IADD3 R4, PT, PT, R77, R54, RZ ;  /* 0x000000364d047210 */ /* 0x002fe40007ffe0ff */
[----:B------:R-:W-:Y:S02]  /*2d70*/  PLOP3.LUT P2, PT, P0, PT, PT, 0x80, 0x8 ;  /* 0x000000000008781c */ /* 0x000fe4000074f070 */
[----:B------:R-:W-:-:S13]  /*2d80*/  R2UR UR4, R4 ;  /* 0x00000000040472ca */ /* 0x000fda00000e0000 */
[----:B------:R-:W1:Y:S01]  /*2d90*/  LDTM.x32 R12, tmem[UR4+0x20] ;  /* 0x00002004000c79ee */ /* 0x000e6200082c0000 */
[----:B------:R-:W-:Y:S01]  /*2da0*/  R2UR UR4, R4 ;  /* 0x00000000040472ca */ /* 0x000fe200000e0000 */
[C---:B-1---5:R-:W-:Y:S01]  /*2db0*/  FMUL R78, R66.reuse, R12 ;  /* 0x0000000c424e7220 */ /* 0x062fe20000400000 */
[C---:B------:R-:W-:Y:S01]  /*2dc0*/  FMUL R79, R66.reuse, R13 ;  /* 0x0000000d424f7220 */ /* 0x040fe20000400000 */
        /* <DEDUP_REMOVED lines=23> */
[----:B------:R-:W1:Y:S01]  /*2f40*/  LDTM.x32 R4, tmem[UR4] ;  /* 0x00000004000479ee */ /* 0x000e6200082c0000 */
[C---:B------:R-:W-:Y:S01]  /*2f50*/  FMUL R103, R66.reuse, R37 ;  /* 0x0000002542677220 */ /* 0x040fe20000400000 */
[C---:B------:R-:W-:Y:S01]  /*2f60*/  FMUL R104, R66.reuse, R38 ;  /* 0x0000002642687220 */ /* 0x040fe20000400000 */
[C---:B------:R-:W-:Y:S01]  /*2f70*/  FMUL R105, R66.reuse, R39 ;  /* 0x0000002742697220 */ /* 0x040fe20000400000 */
[----:B------:R-:W-:Y:S01]  /*2f80*/  F2FP.BF16.F32.PACK_AB R39, R85, R84 ;  /* 0x000000545527723e */ /* 0x000fe200000010ff */
[C---:B------:R-:W-:Y:S01]  /*2f90*/  FMUL R40, R66.reuse, R40 ;  /* 0x0000002842287220 */ /* 0x040fe20000400000 */
[----:B------:R-:W-:Y:S01]  /*2fa0*/  F2FP.BF16.F32.PACK_AB R38, R83, R82 ;  /* 0x000000525326723e */ /* 0x000fe200000010ff */
[C---:B------:R-:W-:Y:S01]  /*2fb0*/  FMUL R41, R66.reuse, R41 ;  /* 0x0000002942297220 */ /* 0x040fe20000400000 */
[----:B------:R-:W-:Y:S01]  /*2fc0*/  F2FP.BF16.F32.PACK_AB R37, R81, R80 ;  /* 0x000000505125723e */ /* 0x000fe200000010ff */
[C---:B------:R-:W-:Y:S01]  /*2fd0*/  FMUL R42, R66.reuse, R42 ;  /* 0x0000002a422a7220 */ /* 0x040fe20000400000 */
[----:B------:R-:W-:Y:S01]  /*2fe0*/  F2FP.BF16.F32.PACK_AB R36, R79, R78 ;  /* 0x0000004e4f24723e */ /* 0x000fe200000010ff */
[----:B------:R-:W-:Y:S01]  /*2ff0*/  FMUL R43, R66, R43 ;  /* 0x0000002b422b7220 */ /* 0x000fe20000400000 */
[----:B------:R-:W-:-:S02]  /*3000*/  F2FP.BF16.F32.PACK_AB R47, R93, R92 ;  /* 0x0000005c5d2f723e */ /* 0x000fc400000010ff */
[----:B------:R-:W-:Y:S01]  /*3010*/  F2FP.BF16.F32.PACK_AB R46, R91, R90 ;  /* 0x0000005a5b2e723e */ /* 0x000fe200000010ff */
[----:B------:R2:W-:Y:S01]  /*3020*/  STS.128 [R67], R36 ;  /* 0x0000002443007388 */ /* 0x0005e20000000c00 */
[----:B------:R-:W-:Y:S02]  /*3030*/  F2FP.BF16.F32.PACK_AB R45, R89, R88 ;  /* 0x00000058592d723e */ /* 0x000fe400000010ff */
[----:B------:R-:W-:Y:S02]  /*3040*/  F2FP.BF16.F32.PACK_AB R44, R87, R86 ;  /* 0x00000056572c723e */ /* 0x000fe400000010ff */
[----:B------:R-:W-:Y:S02]  /*3050*/  F2FP.BF16.F32.PACK_AB R51, R101, R100 ;  /* 0x000000646533723e */ /* 0x000fe400000010ff */
[----:B------:R-:W-:Y:S01]  /*3060*/  F2FP.BF16.F32.PACK_AB R50, R99, R98 ;  /* 0x000000626332723e */ /* 0x000fe200000010ff */
[----:B------:R4:W-:Y:S01]  /*3070*/  STS.128 [R68], R44 ;  /* 0x0000002c44007388 */ /* 0x0009e20000000c00 */
[----:B------:R-:W-:Y:S01]  /*3080*/  F2FP.BF16.F32.PACK_AB R49, R97, R96 ;  /* 0x000000606131723e */ /* 0x000fe200000010ff */
[C---:B-1----:R-:W-:Y:S01]  /*3090*/  FMUL R106, R66.reuse, R4 ;  /* 0x00000004426a7220 */ /* 0x042fe20000400000 */
[----:B------:R-:W-:Y:S01]  /*30a0*/  F2FP.BF16.F32.PACK_AB R48, R95, R94 ;  /* 0x0000005e5f30723e */ /* 0x000fe200000010ff */
[C---:B------:R-:W-:Y:S01]  /*30b0*/  FMUL R107, R66.reuse, R5 ;  /* 0x00000005426b7220 */ /* 0x040fe20000400000 */
[C---:B------:R-:W-:Y:S01]  /*30c0*/  FMUL R108, R66.reuse, R6 ;  /* 0x00000006426c7220 */ /* 0x040fe20000400000 */
[C---:B------:R-:W-:Y:S01]  /*30d0*/  FMUL R109, R66.reuse, R7 ;  /* 0x00000007426d7220 */ /* 0x040fe20000400000 */
[C---:B------:R-:W-:Y:S01]  /*30e0*/  FMUL R110, R66.reuse, R8 ;  /* 0x00000008426e7220 */ /* 0x040fe20000400000 */
[C---:B------:R-:W-:Y:S01]  /*30f0*/  FMUL R111, R66.reuse, R9 ;  /* 0x00000009426f7220 */ /* 0x040fe20000400000 */
[C---:B------:R-:W-:Y:S01]  /*3100*/  FMUL R112, R66.reuse, R10 ;  /* 0x0000000a42707220 */ /* 0x040fe20000400000 */
[C---:B------:R-:W-:Y:S01]  /*3110*/  FMUL R113, R66.reuse, R11 ;  /* 0x0000000b42717220 */ /* 0x040fe20000400000 */
[----:B------:R1:W-:Y:S01]  /*3120*/  STS.128 [R69], R48 ;  /* 0x0000003045007388 */ /* 0x0003e20000000c00 */
        /* <DEDUP_REMOVED lines=11> */
[C---:B--2---:R-:W-:Y:S01]  /*31e0*/  FMUL R36, R66.reuse, R12 ;  /* 0x0000000c42247220 */ /* 0x044fe20000400000 */
[C---:B------:R-:W-:Y:S01]  /*31f0*/  FMUL R37, R66.reuse, R13 ;  /* 0x0000000d42257220 */ /* 0x040fe20000400000 */
[C---:B------:R-:W-:Y:S01]  /*3200*/  FMUL R38, R66.reuse, R14 ;  /* 0x0000000e42267220 */ /* 0x040fe20000400000 */
[C---:B------:R-:W-:Y:S01]  /*3210*/  FMUL R39, R66.reuse, R15 ;  /* 0x0000000f42277220 */ /* 0x040fe20000400000 */
[----:B------:R-:W-:Y:S01]  /*3220*/  FMUL R35, R66, R35 ;  /* 0x0000002342237220 */ /* 0x000fe20000400000 */
[----:B------:R-:W-:-:S02]  /*3230*/  F2FP.BF16.F32.PACK_AB R7, R113, R112 ;  /* 0x000000707107723e */ /* 0x000fc400000010ff */
[----:B------:R-:W-:Y:S01]  /*3240*/  F2FP.BF16.F32.PACK_AB R6, R111, R110 ;  /* 0x0000006e6f06723e */ /* 0x000fe200000010ff */
[C---:B----4-:R-:W-:Y:S01]  /*3250*/  FMUL R44, R66.reuse, R16 ;  /* 0x00000010422c7220 */ /* 0x050fe20000400000 */
[C---:B------:R-:W-:Y:S01]  /*3260*/  FMUL R45, R66.reuse, R17 ;  /* 0x00000011422d7220 */ /* 0x040fe20000400000 */
[C---:B------:R-:W-:Y:S01]  /*3270*/  FMUL R46, R66.reuse, R18 ;  /* 0x00000012422e7220 */ /* 0x040fe20000400000 */
[C---:B------:R-:W-:Y:S01]  /*3280*/  FMUL R47, R66.reuse, R19 ;  /* 0x00000013422f7220 */ /* 0x040fe20000400000 */
[----:B------:R-:W-:Y:S02]  /*3290*/  F2FP.BF16.F32.PACK_AB R5, R109, R108 ;  /* 0x0000006c6d05723e */ /* 0x000fe400000010ff */
[----:B------:R-:W-:Y:S02]  /*32a0*/  F2FP.BF16.F32.PACK_AB R4, R107, R106 ;  /* 0x0000006a6b04723e */ /* 0x000fe400000010ff */
[----:B------:R-:W-:Y:S02]  /*32b0*/  F2FP.BF16.F32.PACK_AB R11, R47, R46 ;  /* 0x0000002e2f0b723e */ /* 0x000fe400000010ff */
[----:B------:R-:W-:Y:S01]  /*32c0*/  F2FP.BF16.F32.PACK_AB R10, R45, R44 ;  /* 0x0000002c2d0a723e */ /* 0x000fe200000010ff */
[C---:B-1----:R-:W-:Y:S01]  /*32d0*/  FMUL R48, R66.reuse, R20 ;  /* 0x0000001442307220 */ /* 0x042fe20000400000 */
[C---:B------:R-:W-:Y:S01]  /*32e0*/  FMUL R49, R66.reuse, R21 ;  /* 0x0000001542317220 */ /* 0x040fe20000400000 */
[C---:B------:R-:W-:Y:S01]  /*32f0*/  FMUL R50, R66.reuse, R22 ;  /* 0x0000001642327220 */ /* 0x040fe20000400000 */
[----:B------:R-:W-:Y:S01]  /*3300*/  FMUL R51, R66, R23 ;  /* 0x0000001742337220 */ /* 0x000fe20000400000 */
[----:B------:R-:W-:-:S02]  /*3310*/  F2FP.BF16.F32.PACK_AB R23, R43, R42 ;  /* 0x0000002a2b17723e */ /* 0x000fc400000010ff */
[----:B------:R-:W-:Y:S02]  /*3320*/  F2FP.BF16.F32.PACK_AB R22, R41, R40 ;  /* 0x000000282916723e */ /* 0x000fe400000010ff */
[----:B------:R-:W-:Y:S02]  /*3330*/  F2FP.BF16.F32.PACK_AB R21, R105, R104 ;  /* 0x000000686915723e */ /* 0x000fe400000010ff */
[----:B------:R-:W-:Y:S02]  /*3340*/  F2FP.BF16.F32.PACK_AB R20, R103, R102 ;  /* 0x000000666714723e */ /* 0x000fe400000010ff */
[----:B------:R-:W-:Y:S02]  /*3350*/  F2FP.BF16.F32.PACK_AB R9, R39, R38 ;  /* 0x000000262709723e */ /* 0x000fe400000010ff */
[----:B------:R-:W-:Y:S01]  /*3360*/  F2FP.BF16.F32.PACK_AB R8, R37, R36 ;  /* 0x000000242508723e */ /* 0x000fe200000010ff */
[----:B------:R1:W-:Y:S01]  /*3370*/  STS.128 [R70], R20 ;  /* 0x0000001446007388 */ /* 0x0003e20000000c00 */
[----:B------:R-:W-:-:S02]  /*3380*/  F2FP.BF16.F32.PACK_AB R15, R27, R26 ;  /* 0x0000001a1b0f723e */ /* 0x000fc400000010ff */
[----:B------:R-:W-:Y:S01]  /*3390*/  F2FP.BF16.F32.PACK_AB R14, R25, R24 ;  /* 0x00000018190e723e */ /* 0x000fe200000010ff */
[----:B------:R1:W-:Y:S01]  /*33a0*/  STS.128 [R71], R4 ;  /* 0x0000000447007388 */ /* 0x0003e20000000c00 */
[----:B------:R-:W-:Y:S02]  /*33b0*/  F2FP.BF16.F32.PACK_AB R13, R51, R50 ;  /* 0x00000032330d723e */ /* 0x000fe400000010ff */
[----:B------:R-:W-:Y:S01]  /*33c0*/  F2FP.BF16.F32.PACK_AB R12, R49, R48 ;  /* 0x00000030310c723e */ /* 0x000fe200000010ff */
[----:B------:R1:W-:Y:S01]  /*33d0*/  STS.128 [R72], R8 ;  /* 0x0000000848007388 */ /* 0x0003e20000000c00 */
[----:B------:R-:W-:Y:S02]  /*33e0*/  F2FP.BF16.F32.PACK_AB R19, R35, R34 ;  /* 0x000000222313723e */ /* 0x000fe400000010ff */
[----:B------:R-:W-:Y:S01]  /*33f0*/  F2FP.BF16.F32.PACK_AB R18, R33, R32 ;  /* 0x000000202112723e */ /* 0x000fe200000010ff */
[----:B------:R1:W-:Y:S01]  /*3400*/  STS.128 [R73], R12 ;  /* 0x0000000c49007388 */ /* 0x0003e20000000c00 */
[----:B------:R-:W-:-:S02]  /*3410*/  F2FP.BF16.F32.PACK_AB R17, R31, R30 ;  /* 0x0000001e1f11723e */ /* 0x000fc400000010ff */
[----:B------:R-:W-:-:S05]  /*3420*/  F2FP.BF16.F32.PACK_AB R16, R29, R28 ;  /* 0x0000001c1d10723e */ /* 0x000fca00000010ff */
[----:B------:R1:W-:Y:S01]  /*3430*/  STS.128 [R74], R16 ;  /* 0x000000104a007388 */ /* 0x0003e20000000c00 */
[----:B------:R2:W-:Y:S06]  /*3440*/  MEMBAR.ALL.CTA ;  /* 0x0000000000007992 */ /* 0x0005ec0000008000 */
[----:B--2---:R-:W2:Y:S02]  /*3450*/  FENCE.VIEW.ASYNC.S ;  /* 0x00000000000073c6 */ /* 0x004ea40000000000 */
[----:B--2---:R-:W-:Y:S06]  /*3460*/  BAR.SYNC.DEFER_BLOCKING 0x2, 0x80 ;  /* 0x0082000000007b1d */ /* 0x004fec0000010000 */
[----:B------:R-:W-:Y:S05]  /*3470*/  BRA.U !UP4, `(.L_x_41) ;  /* 0x000000010c447547 */ /* 0x000fea000b800000 */
[----:B---3--:R-:W-:Y:S01]  /*3480*/  UIADD3 UR12, UP0, UPT, UR10, 0x240, URZ ;  /* 0x000002400a0c7890 */ /* 0x008fe2000ff1e0ff */
[----:B------:R-:W-:Y:S01]  /*3490*/  PLOP3.LUT P0, PT, PT, PT, PT, 0x80, 0x8 ;  /* 0x000000000008781c */ /* 0x000fe20003f0f070 */
[----:B------:R-:W-:Y:S01]  /*34a0*/  IMAD R77, R53, 0x80, R77 ;  /* 0x00000080354d7824 */ /* 0x000fe200078e024d */
[----:B-1----:R-:W-:Y:S01]  /*34b0*/  IADD3 R4, PT, PT, R3, 0x400, RZ ;  /* 0x0000040003047810 */ /* 0x002fe20007ffe0ff */
[----:B------:R-:W-:-:S12]  /*34c0*/  UIADD3.X UR13, UPT, UPT, URZ, UR11, URZ, UP0, !UPT ;  /* 0x0000000bff0d7290 */ /* 0x000fd800087fe4ff */
.L_x_42:
[----:B------:R-:W-:Y:S02]  /*34d0*/  PLOP3.LUT P1, PT, P1, P0, PT, 0xf2, 0x2f ;  /* 0x00000000002f781c */ /* 0x000fe40000f21e72 */
[----:B------:R-:W-:-:S08]  /*34e0*/  @P0 R2UR P1, UR6, R65 ;  /* 0x00000000410602ca */ /* 0x000fd00000020000 */
[----:B------:R-:W-:Y:S02]  /*34f0*/  PLOP3.LUT P1, PT, P1, P0, PT, 0xf2, 0x2f ;  /* 0x00000000002f781c */ /* 0x000fe40000f21e72 */
[----:B------:R-:W-:-:S08]  /*3500*/  @P0 R2UR.OR P1, UR5, R77 ;  /* 0x000000004d0502ca */ /* 0x000fd00000120000 */
[----:B------:R-:W-:Y:S02]  /*3510*/  PLOP3.LUT P1, PT, P1, P0, PT, 0xf2, 0x2f ;  /* 0x00000000002f781c */ /* 0x000fe40000f21e72 */
[----:B------:R-:W-:-:S08]  /*3520*/  @P0 R2UR.OR P1, UR4, R4 ;  /* 0x00000000040402ca */ /* 0x000fd00000120000 */
[----:B------:R-:W-:Y:S02]  /*3530*/  @P0 PLOP3.LUT P0, PT, P1, PT, PT, 0x80, 0x8 ;  /* 0x000000000008081c */ /* 0x000fe40000f0f070 */
[----:B------:R-:W-:-:S03]  /*3540*/  PLOP3.LUT P1, PT, PT, PT, PT, 0x80, 0x8 ;  /* 0x000000000008781c */ /* 0x000fc60003f2f070 */
[----:B------:R1:W-:Y:S08]  /*3550*/  UTMASTG.2D [UR4], [UR12], desc[URZ] ;  /* 0x0000ff040c0073b5 */ /* 0x0003f00008009000 */
[----:B-1----:R-:W-:Y:S05]  /*3560*/  @P0 BRA.U.ANY `(.L_x_42) ;  /* 0xfffffffd00d80947 */ /* 0x002fea000393ffff */
[----:B------:R0:W-:Y:S01]  /*3570*/  UTMACMDFLUSH ;  /* 0x00000000000079b7 */ /* 0x0001e20000000000 */
[----:B------:R-:W-:-:S04]  /*3580*/  DEPBAR.LE SB0, 0x0 ;  /* 0x000080000000791a */ /* 0x000fc80000000000 */
.L_x_41:
[----:B------:R-:W-:Y:S01]  /*3590*/  FMUL R124, R106, -1.4426950216293334961 ;  /* 0xbfb8aa3b6a7c7820 */ /* 0x000fe20000400000 */
[----:B------:R-:W-:Y:S01]  /*35a0*/  FMUL R116, R36, -1.4426950216293334961 ;  /* 0xbfb8aa3b24747820 */ /* 0x000fe20000400000 */
[----:B------:R-:W-:Y:S01]  /*35b0*/  FMUL R123, R107, -1.4426950216293334961 ;  /* 0xbfb8aa3b6b7b7820 */ /* 0x000fe20000400000 */
[----:B------:R-:W-:Y:S01]  /*35c0*/  FMUL R121, R109, -1.4426950216293334961 ;  /* 0xbfb8aa3b6d797820 */ /* 0x000fe20000400000 */
[----:B------:R-:W-:Y:S01]  /*35d0*/  FMUL R120, R110, -1.4426950216293334961 ;  /* 0xbfb8aa3b6e787820 */ /* 0x000fe20000400000 */
[----:B------:R-:W-:Y:S01]  /*35e0*/  FMUL R119, R111, -1.4426950216293334961 ;  /* 0xbfb8aa3b6f777820 */ /* 0x000fe20000400000 */
[----:B------:R-:W-:Y:S01]  /*35f0*/  FMUL R117, R113, -1.4426950216293334961 ;  /* 0xbfb8aa3b71757820 */ /* 0x000fe20000400000 */
[----:B-1----:R-:W-:Y:S01]  /*3600*/  FMUL R20, R47, -1.4426950216293334961 ;  /* 0xbfb8aa3b2f147820 */ /* 0x002fe20000400000 */
[----:B------:R-:W1:Y:S01]  /*3610*/  MUFU.EX2 R124, R124 ;  /* 0x0000007c007c7308 */ /* 0x000e620000000800 */
[----:B------:R-:W-:Y:S01]  /*3620*/  FMUL R13, R26, -1.4426950216293334961 ;  /* 0xbfb8aa3b1a0d7820 */ /* 0x000fe20000400000 */
[----:B------:R-:W-:Y:S01]  /*3630*/  FMUL R122, R108, -1.4426950216293334961 ;  /* 0xbfb8aa3b6c7a7820 */ /* 0x000fe20000400000 */
[----:B------:R-:W-:Y:S01]  /*3640*/  FMUL R118, R112, -1.4426950216293334961 ;  /* 0xbfb8aa3b70767820 */ /* 0x000fe20000400000 */
[----:B------:R-:W-:Y:S01]  /*3650*/  FMUL R4, R35, -1.4426950216293334961 ;  /* 0xbfb8aa3b23047820 */ /* 0x000fe20000400000 */
[----:B------:R-:W-:Y:S01]  /*3660*/  FMUL R11, R28, -1.4426950216293334961 ;  /* 0xbfb8aa3b1c0b7820 */ /* 0x000fe20000400000 */
[----:B------:R-:W-:Y:S01]  /*3670*/  FMUL R9, R30, -1.4426950216293334961 ;  /* 0xbfb8aa3b1e097820 */ /* 0x000fe20000400000 */
[----:B------:R-:W-:Y:S01]  /*3680*/  FMUL R15, R24, -1.4426950216293334961 ;  /* 0xbfb8aa3b180f7820 */ /* 0x000fe20000400000 */
[----:B------:R-:W2:Y:S01]  /*3690*/  MUFU.EX2 R116, R116 ;  /* 0x0000007400747308 */ /* 0x000ea20000000800 */
[----:B------:R-:W-:Y:S01]  /*36a0*/  FMUL R77, R39, -1.4426950216293334961 ;  /* 0xbfb8aa3b274d7820 */ /* 0x000fe20000400000 */
[----:B------:R-:W-:Y:S01]  /*36b0*/  FMUL R17, R50, -1.4426950216293334961 ;  /* 0xbfb8aa3b32117820 */ /* 0x000fe20000400000 */
[----:B------:R-:W-:Y:S01]  /*36c0*/  FMUL R14, R25, -1.4426950216293334961 ;  /* 0xbfb8aa3b190e7820 */ /* 0x000fe20000400000 */
[----:B------:R-:W-:Y:S01]  /*36d0*/  FMUL R10, R31, -1.4426950216293334961 ;  /* 0xbfb8aa3b1f0a7820 */ /* 0x000fe20000400000 */
[----:B------:R-:W-:Y:S01]  /*36e0*/  FMUL R23, R44, -1.4426950216293334961 ;  /* 0xbfb8aa3b2c177820 */ /* 0x000fe20000400000 */
[----:B------:R-:W-:Y:S01]  /*36f0*/  FMUL R12, R27, -1.4426950216293334961 ;  /* 0xbfb8aa3b1b0c7820 */ /* 0x000fe20000400000 */
[----:B------:R-:W-:Y:S01]  /*3700*/  FMUL R21, R46, -1.4426950216293334961 ;  /* 0xbfb8aa3b2e157820 */ /* 0x000fe20000400000 */
[----:B------:R-:W4:Y:S01]  /*3710*/  MUFU.EX2 R123, R123 ;  /* 0x0000007b007b7308 */ /* 0x000f220000000800 */
[----:B------:R-:W-:Y:S01]  /*3720*/  FMUL R19, R48, -1.4426950216293334961 ;  /* 0xbfb8aa3b30137820 */ /* 0x000fe20000400000 */
[----:B------:R-:W-:Y:S01]  /*3730*/  FMUL R7, R32, -1.4426950216293334961 ;  /* 0xbfb8aa3b20077820 */ /* 0x000fe20000400000 */
[----:B------:R-:W-:Y:S01]  /*3740*/  FMUL R22, R45, -1.4426950216293334961 ;  /* 0xbfb8aa3b2d167820 */ /* 0x000fe20000400000 */
[----:B------:R-:W-:Y:S01]  /*3750*/  FMUL R6, R33, -1.4426950216293334961 ;  /* 0xbfb8aa3b21067820 */ /* 0x000fe20000400000 */
[----:B------:R-:W-:Y:S01]  /*3760*/  FMUL R16, R51, -1.4426950216293334961 ;  /* 0xbfb8aa3b33107820 */ /* 0x000fe20000400000 */
[----:B------:R-:W-:Y:S01]  /*3770*/  FMUL R5, R34, -1.4426950216293334961 ;  /* 0xbfb8aa3b22057820 */ /* 0x000fe20000400000 */
[----:B------:R-:W-:Y:S01]  /*3780*/  FMUL R114, R38, -1.4426950216293334961 ;  /* 0xbfb8aa3b26727820 */ /* 0x000fe20000400000 */
[----:B------:R-:W5:Y:S01]  /*3790*/  MUFU.EX2 R121, R121 ;  /* 0x0000007900797308 */ /* 0x000f620000000800 */
[----:B------:R-:W-:Y:S01]  /*37a0*/  FMUL R115, R37, -1.4426950216293334961 ;  /* 0xbfb8aa3b25737820 */ /* 0x000fe20000400000 */
[----:B------:R-:W-:Y:S01]  /*37b0*/  FMUL R8, R29, -1.4426950216293334961 ;  /* 0xbfb8aa3b1d087820 */ /* 0x000fe20000400000 */
[----:B-1----:R-:W-:Y:S01]  /*37c0*/  FADD R124, R124, 1 ;  /* 0x3f8000007c7c7421 */ /* 0x002fe20000000000 */
[----:B------:R-:W-:Y:S01]  /*37d0*/  FMUL R18, R49, -1.4426950216293334961 ;  /* 0xbfb8aa3b31127820 */ /* 0x000fe20000400000 */
[----:B--2---:R-:W-:Y:S01]  /*37e0*/  FADD R116, R116, 1 ;  /* 0x3f80000074747421 */ /* 0x004fe20000000000 */
[----:B------:R-:W-:Y:S01]  /*37f0*/  BAR.SYNC.DEFER_BLOCKING 0x2, 0x80 ;  /* 0x0082000000007b1d */ /* 0x000fe20000010000 */
[----:B------:R-:W-:Y:S01]  /*3800*/  LEA R127, R58, R3, 0x6 ;  /* 0x000000033a7f7211 */ /* 0x000fe200078e30ff */
[----:B----4-:R-:W-:-:S03]  /*3810*/  FADD R130, R123, 1 ;  /* 0x3f8000007b827421 */ /* 0x010fc60000000000 */
[C---:B------:R-:W-:Y:S01]  /*3820*/  IADD3 R129, PT, PT, R127.reuse, 0x4410, RZ ;  /* 0x000044107f817810 */ /* 0x040fe20007ffe0ff */
[----:B------:R-:W1:Y:S01]  /*3830*/  MUFU.EX2 R120, R120 ;  /* 0x0000007800787308 */ /* 0x000e620000000800 */
[----:B------:R-:W-:Y:S01]  /*3840*/  IADD3 R132, PT, PT, R127, 0x4420, RZ ;  /* 0x000044207f847810 */ /* 0x000fe20007ffe0ff */
[----:B-----5:R-:W-:-:S06]  /*3850*/  FADD R128, R121, 1 ;  /* 0x3f80000079807421 */ /* 0x020fcc0000000000 */
[----:B------:R-:W2:Y:S08]  /*3860*/  MUFU.EX2 R119, R119 ;  /* 0x0000007700777308 */ /* 0x000eb00000000800 */
[----:B------:R-:W-:Y:S01]  /*3870*/  MUFU.EX2 R117, R117 ;  /* 0x0000007500757308 */ /* 0x000fe20000000800 */
[----:B-1----:R-:W-:-:S07]  /*3880*/  FADD R120, R120, 1 ;  /* 0x3f80000078787421 */ /* 0x002fce0000000000 */
[----:B------:R-:W1:Y:S01]  /*3890*/  MUFU.EX2 R20, R20 ;  /* 0x0000001400147308 */ /* 0x000e620000000800 */
[----:B--2---:R-:W-:-:S07]  /*38a0*/  FADD R126, R119, 1 ;  /* 0x3f800000777e7421 */ /* 0x004fce0000000000 */
[----:B------:R-:W2:Y:S08]  /*38b0*/  MUFU.EX2 R13, R13 ;  /* 0x0000000d000d7308 */ /* 0x000eb00000000800 */
[----:B------:R-:W4:Y:S01]  /*38c0*/  MUFU.EX2 R122, R122 ;  /* 0x0000007a007a7308 */ /* 0x000f220000000800 */
[----:B-1----:R-:W-:-:S07]  /*38d0*/  FADD R20, R20, 1 ;  /* 0x3f80000014147421 */ /* 0x002fce0000000000 */
[----:B------:R-:W1:Y:S01]  /*38e0*/  MUFU.EX2 R118, R118 ;  /* 0x0000007600767308 */ /* 0x000e620000000800 */
[----:B--2---:R-:W-:-:S07]  /*38f0*/  FADD R13, R13, 1 ;  /* 0x3f8000000d0d7421 */ /* 0x004fce0000000000 */
[----:B------:R-:W2:Y:S01]  /*3900*/  MUFU.EX2 R4, R4 ;  /* 0x0000000400047308 */ /* 0x000ea20000000800 */
[----:B----4-:R-:W-:-:S07]  /*3910*/  FADD R122, R122, 1 ;  /* 0x3f8000007a7a7421 */ /* 0x010fce0000000000 */
[----:B------:R-:W4:Y:S01]  /*3920*/  MUFU.EX2 R11, R11 ;  /* 0x0000000b000b7308 */ /* 0x000f220000000800 */
[----:B-1----:R-:W-:-:S07]  /*3930*/  FADD R118, R118, 1 ;  /* 0x3f80000076767421 */ /* 0x002fce0000000000 */
[----:B------:R-:W1:Y:S01]  /*3940*/  MUFU.EX2 R9, R9 ;  /* 0x0000000900097308 */ /* 0x000e620000000800 */
[----:B--2---:R-:W-:-:S07]  /*3950*/  FADD R4, R4, 1 ;  /* 0x3f80000004047421 */ /* 0x004fce0000000000 */
[----:B------:R-:W2:Y:S01]  /*3960*/  MUFU.EX2 R15, R15 ;  /* 0x0000000f000f7308 */ /* 0x000ea20000000800 */
[----:B----4-:R-:W-:-:S07]  /*3970*/  FADD R11, R11, 1 ;  /* 0x3f8000000b0b7421 */ /* 0x010fce0000000000 */
[----:B------:R-:W-:Y:S01]  /*3980*/  MUFU.EX2 R77, R77 ;  /* 0x0000004d004d7308 */ /* 0x000fe20000000800 */
[----:B-1----:R-:W-:-:S07]  /*3990*/  FADD R9, R9, 1 ;  /* 0x3f80000009097421 */ /* 0x002fce0000000000 */
[----:B------:R-:W1:Y:S01]  /*39a0*/  MUFU.EX2 R17, R17 ;  /* 0x0000001100117308 */ /* 0x000e620000000800 */
[----:B--2---:R-:W-:-:S07]  /*39b0*/  FADD R15, R15, 1 ;  /* 0x3f8000000f0f7421 */ /* 0x004fce0000000000 */
[----:B------:R-:W-:Y:S08]  /*39c0*/  MUFU.EX2 R14, R14 ;  /* 0x0000000e000e7308 */ /* 0x000ff00000000800 */
[----:B------:R-:W2:Y:S01]  /*39d0*/  MUFU.EX2 R10, R10 ;  /* 0x0000000a000a7308 */ /* 0x000ea20000000800 */
[----:B-1----:R-:W-:-:S07]  /*39e0*/  FADD R17, R17, 1 ;  /* 0x3f80000011117421 */ /* 0x002fce0000000000 */
[----:B------:R-:W-:Y:S08]  /*39f0*/  MUFU.EX2 R23, R23 ;  /* 0x0000001700177308 */ /* 0x000ff00000000800 */
[----:B------:R-:W-:Y:S01]  /*3a00*/  MUFU.EX2 R12, R12 ;  /* 0x0000000c000c7308 */ /* 0x000fe20000000800 */
[----:B--2---:R-:W-:-:S07]  /*3a10*/  FADD R10, R10, 1 ;  /* 0x3f8000000a0a7421 */ /* 0x004fce0000000000 */
[----:B------:R-:W-:Y:S08]  /*3a20*/  MUFU.EX2 R21, R21 ;  /* 0x0000001500157308 */ /* 0x000ff00000000800 */
[----:B------:R-:W-:Y:S08]  /*3a30*/  MUFU.EX2 R19, R19 ;  /* 0x0000001300137308 */ /* 0x000ff00000000800 */
[----:B------:R-:W1:Y:S08]  /*3a40*/  MUFU.EX2 R7, R7 ;  /* 0x0000000700077308 */ /* 0x000e700000000800 */
        /* <DEDUP_REMOVED lines=9> */
[----:B------:R1:W5:Y:S01]  /*3ae0*/  MUFU.RCP R125, R124 ;  /* 0x0000007c007d7308 */ /* 0x0003620000001000 */
[----:B--2---:R-:W-:-:S07]  /*3af0*/  FADD R5, R5, 1 ;  /* 0x3f80000005057421 */ /* 0x004fce0000000000 */
[----:B------:R-:W-:Y:S01]  /*3b00*/  MUFU.EX2 R115, R115 ;  /* 0x0000007300737308 */ /* 0x000fe20000000800 */
[----:B----4-:R-:W-:-:S07]  /*3b10*/  FADD R114, R114, 1 ;  /* 0x3f80000072727421 */ /* 0x010fce0000000000 */
[----:B------:R-:W-:Y:S01]  /*3b20*/  MUFU.EX2 R8, R8 ;  /* 0x0000000800087308 */ /* 0x000fe20000000800 */
[----:B-1----:R-:W-:Y:S01]  /*3b30*/  FADD R124, R117, 1 ;  /* 0x3f800000757c7421 */ /* 0x002fe20000000000 */
[----:B-----5:R-:W-:-:S04]  /*3b40*/  FMUL R125, R106, R125 ;  /* 0x0000007d6a7d7220 */ /* 0x020fc80000400000 */
[----:B------:R-:W-:Y:S02]  /*3b50*/  FMUL R78, R78, R125 ;  /* 0x0000007d4e4e7220 */ /* 0x000fe40000400000 */
[----:B------:R-:W1:Y:S02]  /*3b60*/  MUFU.RCP R117, R116 ;  /* 0x0000007400757308 */ /* 0x000e640000001000 */
[----:B------:R-:W-:-:S06]  /*3b70*/  FMUL R78, R55, R78 ;  /* 0x0000004e374e7220 */ /* 0x000fcc0000400000 */
[----:B------:R-:W2:Y:S08]  /*3b80*/  MUFU.EX2 R18, R18 ;  /* 0x0000001200127308 */ /* 0x000eb00000000800 */
[----:B------:R4:W5:Y:S01]  /*3b90*/  MUFU.RCP R121, R120 ;  /* 0x0000007800797308 */ /* 0x0009620000001000 */
[----:B-1----:R-:W-:-:S04]  /*3ba0*/  FMUL R117, R36, R117 ;  /* 0x0000007524757220 */ /* 0x002fc80000400000 */
[----:B------:R-:W-:-:S03]  /*3bb0*/  FMUL R86, R86, R117 ;  /* 0x0000007556567220 */ /* 0x000fc60000400000 */
[----:B------:R1:W3:Y:S01]  /*3bc0*/  MUFU.RCP R116, R20 ;  /* 0x0000001400747308 */ /* 0x0002e20000001000 */
[----:B--2---:R-:W-:Y:S01]  /*3bd0*/  FADD R18, R18, 1 ;  /* 0x3f80000012127421 */ /* 0x004fe20000000000 */
[----:B------:R-:W-:-:S06]  /*3be0*/  FMUL R86, R55, R86 ;  /* 0x0000005637567220 */ /* 0x000fcc0000400000 */
[----:B------:R-:W2:Y:S01]  /*3bf0*/  MUFU.RCP R130, R130 ;  /* 0x0000008200827308 */ /* 0x000ea20000001000 */
[----:B----4-:R-:W-:Y:S01]  /*3c00*/  FADD R120, R77, 1 ;  /* 0x3f8000004d787421 */ /* 0x010fe20000000000 */
[----:B------:R-:W-:Y:S01]  /*3c10*/  FADD R77, R23, 1 ;  /* 0x3f800000174d7421 */ /* 0x000fe20000000000 */
[----:B------:R-:W-:Y:S01]  /*3c20*/  FADD R23, R21, 1 ;  /* 0x3f80000015177421 */ /* 0x000fe20000000000 */
[----:B------:R-:W-:Y:S01]  /*3c30*/  FADD R21, R19, 1 ;  /* 0x3f80000013157421 */ /* 0x000fe20000000000 */
[----:B-----5:R-:W-:-:S03]  /*3c40*/  FMUL R121, R110, R121 ;  /* 0x000000796e797220 */ /* 0x020fc60000400000 */
[----:B------:R4:W5:Y:S01]  /*3c50*/  MUFU.RCP R123, R122 ;  /* 0x0000007a007b7308 */ /* 0x0009620000001000 */
[----:B-1----:R-:W-:Y:S01]  /*3c60*/  FADD R20, R14, 1 ;  /* 0x3f8000000e147421 */ /* 0x002fe20000000000 */
[----:B------:R-:W-:Y:S01]  /*3c70*/  FADD R14, R12, 1 ;  /* 0x3f8000000c0e7421 */ /* 0x000fe20000000000 */
[----:B------:R-:W-:Y:S01]  /*3c80*/  FADD R12, R8, 1 ;  /* 0x3f800000080c7421 */ /* 0x000fe20000000000 */
[----:B---3--:R-:W-:Y:S01]  /*3c90*/  FMUL R116, R47, R116 ;  /* 0x000000742f747220 */ /* 0x008fe20000400000 */
[----:B------:R-:W-:-:S03]  /*3ca0*/  FMUL R82, R82, R121 ;  /* 0x0000007952527220 */ /* 0x000fc60000400000 */
[----:B------:R-:W1:Y:S01]  /*3cb0*/  MUFU.RCP R128, R128 ;  /* 0x0000008000807308 */ /* 0x000e620000001000 */
[----:B--2---:R-:W-:Y:S01]  /*3cc0*/  FMUL R130, R107, R130 ;  /* 0x000000826b827220 */ /* 0x004fe20000400000 */
[----:B------:R-:W-:Y:S01]  /*3cd0*/  FMUL R116, R93, R116 ;  /* 0x000000745d747220 */ /* 0x000fe20000400000 */
[----:B------:R-:W-:Y:S02]  /*3ce0*/  FMUL R82, R55, R82 ;  /* 0x0000005237527220 */ /* 0x000fe40000400000 */
[----:B------:R-:W-:Y:S01]  /*3cf0*/  FMUL R130, R79, R130 ;  /* 0x000000824f827220 */ /* 0x000fe20000400000 */
[----:B------:R-:W-:Y:S02]  /*3d00*/  FMUL R116, R55, R116 ;  /* 0x0000007437747220 */ /* 0x000fe40000400000 */
[----:B------:R-:W2:Y:S01]  /*3d10*/  MUFU.RCP R126, R126 ;  /* 0x0000007e007e7308 */ /* 0x000ea20000001000 */
[----:B----4-:R-:W-:Y:S01]  /*3d20*/  FADD R122, R115, 1 ;  /* 0x3f800000737a7421 */ /* 0x010fe20000000000 */
[----:B-----5:R-:W-:-:S04]  /*3d30*/  FMUL R123, R108, R123 ;  /* 0x0000007b6c7b7220 */ /* 0x020fc80000400000 */
[----:B------:R-:W-:Y:S02]  /*3d40*/  FMUL R80, R80, R123 ;  /* 0x0000007b50507220 */ /* 0x000fe40000400000 */
[----:B------:R-:W3:Y:S01]  /*3d50*/  MUFU.RCP R119, R118 ;  /* 0x0000007600777308 */ /* 0x000ee20000001000 */
[----:B-1----:R-:W-:Y:S01]  /*3d60*/  FMUL R128, R109, R128 ;  /* 0x000000806d807220 */ /* 0x002fe20000400000 */
[----:B------:R-:W-:-:S03]  /*3d70*/  FMUL R80, R55, R80 ;  /* 0x0000005037507220 */ /* 0x000fc60000400000 */
[----:B------:R-:W-:-:S03]  /*3d80*/  FMUL R128, R81, R128 ;  /* 0x0000008051807220 */ /* 0x000fc60000400000 */
[----:B------:R-:W1:Y:S01]  /*3d90*/  MUFU.RCP R124, R124 ;  /* 0x0000007c007c7308 */ /* 0x000e620000001000 */
[----:B--2---:R-:W-:-:S04]  /*3da0*/  FMUL R126, R111, R126 ;  /* 0x0000007e6f7e7220 */ /* 0x004fc80000400000 */
[----:B------:R-:W-:-:S03]  /*3db0*/  FMUL R126, R83, R126 ;  /* 0x0000007e537e7220 */ /* 0x000fc60000400000 */
[----:B------:R-:W2:Y:S01]  /*3dc0*/  MUFU.RCP R13, R13 ;  /* 0x0000000d000d7308 */ /* 0x000ea20000001000 */
[----:B---3--:R-:W-:-:S04]  /*3dd0*/  FMUL R119, R112, R119 ;  /* 0x0000007770777220 */ /* 0x008fc80000400000 */
[----:B------:R-:W-:-:S03]  /*3de0*/  FMUL R84, R84, R119 ;  /* 0x0000007754547220 */ /* 0x000fc60000400000 */
[----:B------:R-:W3:Y:S01]  /*3df0*/  MUFU.RCP R4, R4 ;  /* 0x0000000400047308 */ /* 0x000ee20000001000 */
[----:B-1----:R-:W-:Y:S01]  /*3e00*/  FMUL R124, R113, R124 ;  /* 0x0000007c717c7220 */ /* 0x002fe20000400000 */
[----:B------:R-:W-:-:S03]  /*3e10*/  FMUL R84, R55, R84 ;  /* 0x0000005437547220 */ /* 0x000fc60000400000 */
[----:B------:R-:W-:-:S03]  /*3e20*/  FMUL R124, R85, R124 ;  /* 0x0000007c557c7220 */ /* 0x000fc60000400000 */
[----:B------:R-:W1:Y:S01]  /*3e30*/  MUFU.RCP R19, R17 ;  /* 0x0000001100137308 */ /* 0x000e620000001000 */
[----:B--2---:R-:W-:-:S04]  /*3e40*/  FMUL R13, R26, R13 ;  /* 0x0000000d1a0d7220 */ /* 0x004fc80000400000 */
[----:B------:R-:W-:Y:S01]  /*3e50*/  FMUL R100, R100, R13 ;  /* 0x0000000d64647220 */ /* 0x000fe20000400000 */
[----:B------:R-:W-:Y:S02]  /*3e60*/  FMUL R13, R55, R128 ;  /* 0x00000080370d7220 */ /* 0x000fe40000400000 */
[----:B------:R-:W2:Y:S01]  /*3e70*/  MUFU.RCP R11, R11 ;  /* 0x0000000b000b7308 */ /* 0x000ea20000001000 */
[----:B---3--:R-:W-:-:S04]  /*3e80*/  FMUL R26, R35, R4 ;  /* 0x00000004231a7220 */ /* 0x008fc80000400000 */
[----:B------:R-:W-:-:S03]  /*3e90*/  FMUL R26, R43, R26 ;  /* 0x0000001a2b1a7220 */ /* 0x000fc60000400000 */
[----:B------:R-:W3:Y:S01]  /*3ea0*/  MUFU.RCP R9, R9 ;  /* 0x0000000900097308 */ /* 0x000ee20000001000 */
[----:B-1----:R-:W-:Y:S01]  /*3eb0*/  FMUL R19, R50, R19 ;  /* 0x0000001332137220 */ /* 0x002fe20000400000 */
[C---:B------:R-:W-:Y:S02]  /*3ec0*/  IADD3 R17, PT, PT, R127.reuse, 0x4400, RZ ;  /* 0x000044007f117810 */ /* 0x040fe40007ffe0ff */
[----:B------:R-:W-:Y:S01]  /*3ed0*/  IADD3 R127, PT, PT, R127, 0x4430, RZ ;  /* 0x000044307f7f7810 */ /* 0x000fe20007ffe0ff */
[----:B------:R-:W-:Y:S01]  /*3ee0*/  FMUL R96, R96, R19 ;  /* 0x0000001360607220 */ /* 0x000fe20000400000 */
[----:B------:R-:W-:Y:S01]  /*3ef0*/  FMUL R19, R55, R130 ;  /* 0x0000008237137220 */ /* 0x000fe20000400000 */
[----:B------:R-:W-:Y:S01]  /*3f00*/  SHF.R.U32.HI R8, RZ, 0x3, R17 ;  /* 0x00000003ff087819 */ /* 0x000fe20000011611 */
[----:B------:R-:W1:Y:S01]  /*3f10*/  MUFU.RCP R15, R15 ;  /* 0x0000000f000f7308 */ /* 0x000e620000001000 */
[----:B--2---:R-:W-:Y:S02]  /*3f20*/  FMUL R11, R28, R11 ;  /* 0x0000000b1c0b7220 */ /* 0x004fe40000400000 */
[----:B------:R-:W-:-:S02]  /*3f30*/  LOP3.LUT R8, R17, 0x30, R8, 0x78, !PT ;  /* 0x0000003011087812 */ /* 0x000fc400078e7808 */
[----:B------:R-:W-:Y:S01]  /*3f40*/  FMUL R102, R102, R11 ;  /* 0x0000000b66667220 */ /* 0x000fe20000400000 */
[----:B------:R-:W-:Y:S01]  /*3f50*/  FMUL R11, R55, R126 ;  /* 0x0000007e370b7220 */ /* 0x000fe20000400000 */
[----:B------:R-:W-:Y:S01]  /*3f60*/  F2FP.BF16.F32.PACK_AB R4, R19, R78 ;  /* 0x0000004e1304723e */ /* 0x000fe200000010ff */
[----:B------:R-:W2:Y:S01]  /*3f70*/  MUFU.RCP R120, R120 ;  /* 0x0000007800787308 */ /* 0x000ea20000001000 */
[----:B---3--:R-:W-:Y:S01]  /*3f80*/  FMUL R9, R30, R9 ;  /* 0x000000091e097220 */ /* 0x008fe20000400000 */
[----:B------:R-:W-:Y:S01]  /*3f90*/  SHF.R.U32.HI R17, RZ, 0x3, R132 ;  /* 0x00000003ff117819 */ /* 0x000fe20000011684 */
[C---:B------:R-:W-:Y:S02]  /*3fa0*/  FMUL R35, R55.reuse, R102 ;  /* 0x0000006637237220 */ /* 0x040fe40000400000 */
[----:B------:R-:W-:Y:S01]  /*3fb0*/  FMUL R104, R104, R9 ;  /* 0x0000000968687220 */ /* 0x000fe20000400000 */
[C---:B------:R-:W-:Y:S01]  /*3fc0*/  FMUL R9, R55.reuse, R124 ;  /* 0x0000007c37097220 */ /* 0x040fe20000400000 */
[----:B------:R-:W-:Y:S01]  /*3fd0*/  LOP3.LUT R17, R132, 0x30, R17, 0x78, !PT ;  /* 0x0000003084117812 */ /* 0x000fe200078e7811 */
[----:B------:R-:W3:Y:S01]  /*3fe0*/  MUFU.RCP R10, R10 ;  /* 0x0000000a000a7308 */ /* 0x000ee20000001000 */
[----:B-1----:R-:W-:Y:S01]  /*3ff0*/  FMUL R15, R24, R15 ;  /* 0x0000000f180f7220 */ /* 0x002fe20000400000 */
[----:B------:R-:W-:-:S03]  /*4000*/  FMUL R104, R55, R104 ;  /* 0x0000006837687220 */ /* 0x000fc60000400000 */
[----:B------:R-:W-:Y:S01]  /*4010*/  FMUL R98, R98, R15 ;  /* 0x0000000f62627220 */ /* 0x000fe20000400000 */
[----:B------:R-:W-:Y:S02]  /*4020*/  FMUL R15, R55, R26 ;  /* 0x0000001a370f7220 */ /* 0x000fe40000400000 */
[----:B------:R-:W1:Y:S01]  /*4030*/  MUFU.RCP R14, R14 ;  /* 0x0000000e000e7308 */ /* 0x000e620000001000 */
[----:B--2---:R-:W-:Y:S01]  /*4040*/  FMUL R120, R39, R120 ;  /* 0x0000007827787220 */ /* 0x004fe20000400000 */
[----:B------:R-:W-:-:S03]  /*4050*/  FMUL R39, R55, R98 ;  /* 0x0000006237277220 */ /* 0x000fc60000400000 */
[----:B------:R-:W-:-:S03]  /*4060*/  FMUL R120, R89, R120 ;  /* 0x0000007859787220 */ /* 0x000fc60000400000 */
[----:B------:R-:W2:Y:S01]  /*4070*/  MUFU.RCP R118, R22 ;  /* 0x0000001600767308 */ /* 0x000ea20000001000 */
[----:B---3--:R-:W-:Y:S01]  /*4080*/  FMUL R24, R31, R10 ;  /* 0x0000000a1f187220 */ /* 0x008fe20000400000 */
[----:B------:R-:W-:-:S03]  /*4090*/  FMUL R120, R55, R120 ;  /* 0x0000007837787220 */ /* 0x000fc60000400000 */
[----:B------:R-:W-:-:S03]  /*40a0*/  FMUL R24, R105, R24 ;  /* 0x0000001869187220 */ /* 0x000fc60000400000 */
[----:B------:R-:W3:Y:S01]  /*40b0*/  MUFU.RCP R23, R23 ;  /* 0x0000001700177308 */ /* 0x000ee20000001000 */
[----:B-1----:R-:W-:-:S04]  /*40c0*/  FMUL R14, R27, R14 ;  /* 0x0000000e1b0e7220 */ /* 0x002fc80000400000 */
[----:B------:R-:W-:-:S03]  /*40d0*/  FMUL R14, R101, R14 ;  /* 0x0000000e650e7220 */ /* 0x000fc60000400000 */
[----:B------:R-:W1:Y:S01]  /*40e0*/  MUFU.RCP R7, R7 ;  /* 0x0000000700077308 */ /* 0x000e620000001000 */
[----:B--2---:R-:W-:-:S04]  /*40f0*/  FMUL R118, R45, R118 ;  /* 0x000000762d767220 */ /* 0x004fc80000400000 */
[----:B------:R-:W-:-:S03]  /*4100*/  FMUL R118, R91, R118 ;  /* 0x000000765b767220 */ /* 0x000fc60000400000 */
[----:B------:R-:W2:Y:S01]  /*4110*/  MUFU.RCP R22, R16 ;  /* 0x0000001000167308 */ /* 0x000ea20000001000 */
[----:B---3--:R-:W-:Y:S01]  /*4120*/  FMUL R23, R46, R23 ;  /* 0x000000172e177220 */ /* 0x008fe20000400000 */
[----:B------:R-:W-:-:S03]  /*4130*/  FMUL R118, R55, R118 ;  /* 0x0000007637767220 */ /* 0x000fc60000400000 */
[----:B------:R-:W-:Y:S01]  /*4140*/  FMUL R92, R92, R23 ;  /* 0x000000175c5c7220 */ /* 0x000fe20000400000 */
[C---:B------:R-:W-:Y:S01]  /*4150*/  FMUL R23, R55.reuse, R24 ;  /* 0x0000001837177220 */ /* 0x040fe20000400000 */
[----:B------:R-:W-:Y:S01]  /*4160*/  FMUL R24, R55, R14 ;  /* 0x0000000e37187220 */ /* 0x000fe20000400000 */
[----:B------:R-:W3:Y:S01]  /*4170*/  MUFU.RCP R21, R21 ;  /* 0x0000001500157308 */ /* 0x000ee20000001000 */
[----:B-1----:R-:W-:Y:S02]  /*4180*/  FMUL R7, R32, R7 ;  /* 0x0000000720077220 */ /* 0x002fe40000400000 */
[----:B------:R-:W-:Y:S02]  /*4190*/  FMNMX.NAN R14, |R120|, |R23|, !PT ;  /* 0x40000017780e7209 */ /* 0x000fe40007820200 */
[----:B------:R-:W-:Y:S01]  /*41a0*/  FMUL R40, R40, R7 ;  /* 0x0000000728287220 */ /* 0x000fe20000400000 */
[----:B------:R-:W-:Y:S02]  /*41b0*/  F2FP.BF16.F32.PACK_AB R7, R9, R84 ;  /* 0x000000540907723e */ /* 0x000fe400000010ff */
[----:B------:R-:W1:Y:S01]  /*41c0*/  MUFU.RCP R6, R6 ;  /* 0x0000000600067308 */ /* 0x000e620000001000 */
[----:B--2---:R-:W-:Y:S01]  /*41d0*/  FMUL R22, R51, R22 ;  /* 0x0000001633167220 */ /* 0x004fe20000400000 */
[----:B------:R-:W-:Y:S01]  /*41e0*/  FMUL R40, R55, R40 ;  /* 0x0000002837287220 */ /* 0x000fe20000400000 */
[----:B------:R-:W-:-:S02]  /*41f0*/  SHF.R.U32.HI R16, RZ, 0x3, R129 ;  /* 0x00000003ff107819 */ /* 0x000fc40000011681 */
[----:B------:R-:W-:Y:S02]  /*4200*/  FMUL R22, R97, R22 ;  /* 0x0000001661167220 */ /* 0x000fe40000400000 */
[----:B------:R-:W-:Y:S01]  /*4210*/  LOP3.LUT R16, R129, 0x30, R16, 0x78, !PT ;  /* 0x0000003081107812 */ /* 0x000fe200078e7810 */
[----:B------:R-:W2:Y:S01]  /*4220*/  MUFU.RCP R77, R77 ;  /* 0x0000004d004d7308 */ /* 0x000ea20000001000 */
[----:B---3--:R-:W-:Y:S01]  /*4230*/  FMUL R21, R48, R21 ;  /* 0x0000001530157220 */ /* 0x008fe20000400000 */
[----:B------:R-:W-:-:S03]  /*4240*/  FMUL R22, R55, R22 ;  /* 0x0000001637167220 */ /* 0x000fc60000400000 */
[----:B------:R-:W-:Y:S01]  /*4250*/  FMUL R94, R94, R21 ;  /* 0x000000155e5e7220 */ /* 0x000fe20000400000 */
[----:B------:R-:W-:Y:S02]  /*4260*/  FMNMX.NAN R21, |R116|, |R15|, !PT ;  /* 0x4000000f74157209 */ /* 0x000fe40007820200 */
[----:B------:R-:W3:Y:S01]  /*4270*/  MUFU.RCP R20, R20 ;  /* 0x0000001400147308 */ /* 0x000ee20000001000 */
[----:B-1----:R-:W-:Y:S01]  /*4280*/  FMUL R10, R33, R6 ;  /* 0x00000006210a7220 */ /* 0x002fe20000400000 */
[----:B------:R-:W-:Y:S01]  /*4290*/  F2FP.BF16.F32.PACK_AB R6, R11, R82 ;  /* 0x000000520b06723e */ /* 0x000fe200000010ff */
[----:B------:R-:W-:Y:S01]  /*42a0*/  FMUL R31, R55, R94 ;  /* 0x0000005e371f7220 */ /* 0x000fe20000400000 */
[----:B------:R-:W-:Y:S01]  /*42b0*/  FMNMX3.NAN R21, |R9|, |R24|, R21, !PT ;  /* 0x4000001809157276 */ /* 0x000fe20007820215 */
[----:B------:R-:W-:Y:S01]  /*42c0*/  FMUL R10, R41, R10 ;  /* 0x0000000a290a7220 */ /* 0x000fe20000400000 */
[----:B------:R-:W-:Y:S02]  /*42d0*/  FMUL R33, R55, R96 ;  /* 0x0000006037217220 */ /* 0x000fe40000400000 */
[----:B------:R-:W1:Y:S01]  /*42e0*/  MUFU.RCP R115, R114 ;  /* 0x0000007200737308 */ /* 0x000e620000001000 */
[----:B--2---:R-:W-:-:S04]  /*42f0*/  FMUL R77, R44, R77 ;  /* 0x0000004d2c4d7220 */ /* 0x004fc80000400000 */
[----:B------:R-:W-:-:S03]  /*4300*/  FMUL R90, R90, R77 ;  /* 0x0000004d5a5a7220 */ /* 0x000fc60000400000 */
[----:B------:R-:W2:Y:S01]  /*4310*/  MUFU.RCP R5, R5 ;  /* 0x0000000500057308 */ /* 0x000ea20000001000 */
[----:B---3--:R-:W-:-:S04]  /*4320*/  FMUL R20, R25, R20 ;  /* 0x0000001419147220 */ /* 0x008fc80000400000 */
[----:B------:R-:W-:-:S03]  /*4330*/  FMUL R20, R99, R20 ;  /* 0x0000001463147220 */ /* 0x000fc60000400000 */
[----:B------:R-:W3:Y:S01]  /*4340*/  MUFU.RCP R12, R12 ;  /* 0x0000000c000c7308 */ /* 0x000ee20000001000 */
[----:B-1----:R-:W-:-:S04]  /*4350*/  FMUL R115, R38, R115 ;  /* 0x0000007326737220 */ /* 0x002fc80000400000 */
[----:B------:R-:W-:-:S03]  /*4360*/  FMUL R88, R88, R115 ;  /* 0x0000007358587220 */ /* 0x000fc60000400000 */
[----:B------:R-:W1:Y:S01]  /*4370*/  MUFU.RCP R122, R122 ;  /* 0x0000007a007a7308 */ /* 0x000e620000001000 */
[----:B--2---:R-:W-:Y:S01]  /*4380*/  FMUL R25, R34, R5 ;  /* 0x0000000522197220 */ /* 0x004fe20000400000 */
[----:B------:R-:W-:Y:S01]  /*4390*/  F2FP.BF16.F32.PACK_AB R5, R13, R80 ;  /* 0x000000500d05723e */ /* 0x000fe200000010ff */
[----:B------:R-:W-:Y:S02]  /*43a0*/  FMUL R9, R55, R88 ;  /* 0x0000005837097220 */ /* 0x000fe40000400000 */
[----:B------:R-:W-:Y:S02]  /*43b0*/  FMUL R42, R42, R25 ;  /* 0x000000192a2a7220 */ /* 0x000fe40000400000 */
[----:B------:R2:W-:Y:S01]  /*43c0*/  STS.128 [R8], R4 ;  /* 0x0000000408007388 */ /* 0x0005e20000000c00 */
[----:B------:R-:W4:Y:S01]  /*43d0*/  MUFU.RCP R114, R18 ;  /* 0x0000001200727308 */ /* 0x000f220000001000 */
[----:B---3--:R-:W-:Y:S01]  /*43e0*/  FMUL R12, R29, R12 ;  /* 0x0000000c1d0c7220 */ /* 0x008fe20000400000 */
[C---:B------:R-:W-:Y:S01]  /*43f0*/  FMUL R29, R55.reuse, R10 ;  /* 0x0000000a371d7220 */ /* 0x040fe20000400000 */
[----:B------:R-:W-:Y:S01]  /*4400*/  FMUL R10, R55, R20 ;  /* 0x00000014370a7220 */ /* 0x000fe20000400000 */
[----:B------:R-:W-:Y:S01]  /*4410*/  FMNMX3.NAN R20, |R13|, |R22|, R14, !PT ;  /* 0x400000160d147276 */ /* 0x000fe2000782020e */
[----:B------:R-:W-:Y:S01]  /*4420*/  FMUL R12, R103, R12 ;  /* 0x0000000c670c7220 */ /* 0x000fe20000400000 */
[----:B------:R-:W-:Y:S01]  /*4430*/  F2FP.BF16.F32.PACK_AB R13, R23, R104 ;  /* 0x00000068170d723e */ /* 0x000fe200000010ff */
[----:B------:R-:W-:Y:S01]  /*4440*/  FMUL R42, R55, R42 ;  /* 0x0000002a372a7220 */ /* 0x000fe20000400000 */
[----:B------:R-:W-:Y:S01]  /*4450*/  FMNMX.NAN R25, |R118|, |R29|, !PT ;  /* 0x4000001d76197209 */ /* 0x000fe20007820200 */
[----:B-1----:R-:W-:Y:S01]  /*4460*/  FMUL R122, R37, R122 ;  /* 0x0000007a257a7220 */ /* 0x002fe20000400000 */
[----:B------:R-:W-:Y:S01]  /*4470*/  F2FP.BF16.F32.PACK_AB R14, R29, R40 ;  /* 0x000000281d0e723e */ /* 0x000fe200000010ff */
[----:B------:R-:W-:Y:S01]  /*4480*/  FMUL R12, R55, R12 ;  /* 0x0000000c370c7220 */ /* 0x000fe20000400000 */
[----:B------:R-:W-:Y:S01]  /*4490*/  FMNMX.NAN R23, |R9|, |R104|, !PT ;  /* 0x4000006809177209 */ /* 0x000fe20007820200 */
[----:B------:R-:W-:Y:S01]  /*44a0*/  FMUL R122, R87, R122 ;  /* 0x0000007a577a7220 */ /* 0x000fe20000400000 */
[----:B------:R-:W-:Y:S01]  /*44b0*/  FMUL R37, R55, R100 ;  /* 0x0000006437257220 */ /* 0x000fe20000400000 */
[----:B------:R-:W-:Y:S01]  /*44c0*/  FMNMX3.NAN R25, |R11|, |R10|, R25, !PT ;  /* 0x4000000a0b197276 */ /* 0x000fe20007820219 */
[----:B----4-:R-:W-:Y:S01]  /*44d0*/  FMUL R114, R49, R114 ;  /* 0x0000007231727220 */ /* 0x010fe20000400000 */
[----:B------:R-:W-:-:S02]  /*44e0*/  SHF.R.U32.HI R18, RZ, 0x3, R127 ;  /* 0x00000003ff127819 */ /* 0x000fc4000001167f */
[----:B------:R-:W-:Y:S01]  /*44f0*/  F2FP.BF16.F32.PACK_AB R11, R24, R37 ;  /* 0x00000025180b723e */ /* 0x000fe200000010ff */
[----:B------:R-:W-:Y:S01]  /*4500*/  FMUL R114, R95, R114 ;  /* 0x000000725f727220 */ /* 0x000fe20000400000 */
[----:B------:R-:W-:Y:S02]  /*4510*/  F2FP.BF16.F32.PACK_AB R10, R10, R39 ;  /* 0x000000270a0a723e */ /* 0x000fe400000010ff */
[----:B------:R-:W-:Y:S01]  /*4520*/  LOP3.LUT R18, R127, 0x30, R18, 0x78, !PT ;  /* 0x000000307f127812 */ /* 0x000fe200078e7812 */
[----:B------:R-:W-:Y:S01]  /*4530*/  FMUL R114, R55, R114 ;  /* 0x0000007237727220 */ /* 0x000fe20000400000 */
[----:B------:R-:W-:Y:S02]  /*4540*/  F2FP.BF16.F32.PACK_AB R15, R15, R42 ;  /* 0x0000002a0f0f723e */ /* 0x000fe400000010ff */
[----:B------:R-:W-:Y:S01]  /*4550*/  FMNMX3.NAN R80, |R80|, |R33|, R23, !PT ;  /* 0x4000002150507276 */ /* 0x000fe20007820217 */
[C---:B--2---:R-:W-:Y:S01]  /*4560*/  FMUL R5, R55.reuse, R90 ;  /* 0x0000005a37057220 */ /* 0x044fe20000400000 */
[----:B------:R-:W-:Y:S01]  /*4570*/  FMUL R7, R55, R92 ;  /* 0x0000005c37077220 */ /* 0x000fe20000400000 */
[----:B------:R-:W-:-:S02]  /*4580*/  F2FP.BF16.F32.PACK_AB R8, R114, R31 ;  /* 0x0000001f7208723e */ /* 0x000fc400000010ff */
[----:B------:R-:W-:Y:S02]  /*4590*/  FMNMX.NAN R20, R21, R20, !PT ;  /* 0x0000001415147209 */ /* 0x000fe40007820000 */
[----:B------:R-:W-:Y:S02]  /*45a0*/  FMNMX.NAN R29, |R5|, |R40|, !PT ;  /* 0x40000028051d7209 */ /* 0x000fe40007820200 */
[----:B------:R-:W-:Y:S02]  /*45b0*/  F2FP.BF16.F32.PACK_AB R6, R118, R5 ;  /* 0x000000057606723e */ /* 0x000fe400000010ff */
[----:B------:R-:W-:Y:S01]  /*45c0*/  F2FP.BF16.F32.PACK_AB R5, R120, R9 ;  /* 0x000000097805723e */ /* 0x000fe200000010ff */
[----:B------:R-:W-:Y:S01]  /*45d0*/  FMUL R9, R55, R122 ;  /* 0x0000007a37097220 */ /* 0x000fe20000400000 */
[----:B------:R-:W-:Y:S02]  /*45e0*/  FMNMX.NAN R27, |R7|, |R42|, !PT ;  /* 0x4000002a071b7209 */ /* 0x000fe40007820200 */
[----:B------:R-:W-:-:S02]  /*45f0*/  F2FP.BF16.F32.PACK_AB R7, R116, R7 ;  /* 0x000000077407723e */ /* 0x000fc400000010ff */
[C---:B------:R-:W-:Y:S02]  /*4600*/  FMNMX.NAN R26, |R9|.reuse, |R12|, !PT ;  /* 0x4000000c091a7209 */ /* 0x040fe40007820200 */
[----:B------:R-:W-:Y:S02]  /*4610*/  F2FP.BF16.F32.PACK_AB R4, R9, R86 ;  /* 0x000000560904723e */ /* 0x000fe400000010ff */
[----:B------:R-:W-:Y:S02]  /*4620*/  F2FP.BF16.F32.PACK_AB R9, R22, R33 ;  /* 0x000000211609723e */ /* 0x000fe400000010ff */
[-C--:B------:R-:W-:Y:S01]  /*4630*/  F2FP.BF16.F32.PACK_AB R12, R12, R35.reuse ;  /* 0x000000230c0c723e */ /* 0x080fe200000010ff */
[----:B------:R1:W-:Y:S01]  /*4640*/  STS.128 [R16], R4 ;  /* 0x0000000410007388 */ /* 0x0003e20000000c00 */
[----:B------:R-:W-:Y:S02]  /*4650*/  FMNMX.NAN R86, |R86|, |R35|, !PT ;  /* 0x4000002356567209 */ /* 0x000fe40007820200 */
[----:B------:R-:W-:Y:S01]  /*4660*/  FMNMX3.NAN R27, |R84|, |R37|, R27, !PT ;  /* 0x40000025541b7276 */ /* 0x000fe2000782021b */
[----:B------:R1:W-:Y:S01]  /*4670*/  STS.128 [R17], R8 ;  /* 0x0000000811007388 */ /* 0x0003e20000000c00 */
[----:B------:R-:W-:-:S02]  /*4680*/  FMNMX3.NAN R26, |R19|, |R114|, R26, !PT ;  /* 0x40000072131a7276 */ /* 0x000fc4000782021a */
[----:B------:R-:W-:Y:S01]  /*4690*/  FMNMX3.NAN R29, |R82|, |R39|, R29, !PT ;  /* 0x40000027521d7276 */ /* 0x000fe2000782021d */
[----:B------:R1:W-:Y:S01]  /*46a0*/  STS.128 [R18], R12 ;  /* 0x0000000c12007388 */ /* 0x0003e20000000c00 */
[----:B------:R-:W-:Y:S02]  /*46b0*/  FMNMX3.NAN R86, |R78|, |R31|, R86, !PT ;  /* 0x4000001f4e567276 */ /* 0x000fe40007820256 */
[----:B------:R-:W-:Y:S01]  /*46c0*/  FMNMX.NAN R27, R27, R80, !PT ;  /* 0x000000501b1b7209 */ /* 0x000fe20007820000 */
[----:B------:R2:W-:Y:S06]  /*46d0*/  MEMBAR.ALL.CTA ;  /* 0x0000000000007992 */ /* 0x0005ec0000008000 */
[----:B--2---:R-:W2:Y:S01]  /*46e0*/  FENCE.VIEW.ASYNC.S ;  /* 0x00000000000073c6 */ /* 0x004ea20000000000 */
[----:B------:R-:W-:-:S02]  /*46f0*/  FMNMX3.NAN R20, R26, R25, R20, !PT ;  /* 0x000000191a147276 */ /* 0x000fc40007820014 */
[----:B------:R-:W-:-:S04]  /*4700*/  FMNMX3.NAN R27, R86, R29, R27, !PT ;  /* 0x0000001d561b7276 */ /* 0x000fc8000782001b */
[----:B------:R-:W-:-:S04]  /*4710*/  FMNMX3.NAN R20, R27, R20, RZ, !PT ;  /* 0x000000141b147276 */ /* 0x000fc800078200ff */
[----:B------:R-:W-:Y:S01]  /*4720*/  FMNMX R75, R20, R75, !PT ;  /* 0x0000004b144b7209 */ /* 0x000fe20007800000 */
[----:B--2---:R-:W-:Y:S06]  /*4730*/  BAR.SYNC.DEFER_BLOCKING 0x2, 0x80 ;  /* 0x0082000000007b1d */ /* 0x004fec0000010000 */
[----:B------:R-:W-:Y:S05]  /*4740*/  BRA.U !UP4, `(.L_x_43) ;  /* 0x000000010c447547 */ /* 0x000fea000b800000 */
[----:B------:R-:W-:Y:S01]  /*4750*/  IMAD R76, R53, 0x4, R76 ;  /* 0x00000004354c7824 */ /* 0x000fe200078e024c */
[----:B------:R-:W-:Y:S01]  /*4760*/  UIADD3 UR12, UP0, UPT, UR10, 0x2c0, URZ ;  /* 0x000002c00a0c7890 */ /* 0x000fe2000ff1e0ff */
[----:B------:R-:W-:Y:S02]  /*4770*/  PLOP3.LUT P0, PT, PT, PT, PT, 0x80, 0x8 ;  /* 0x000000000008781c */ /* 0x000fe40003f0f070 */
[----:B-1----:R-:W-:Y:S01]  /*4780*/  IADD3 R4, PT, PT, R3, 0x4400, RZ ;  /* 0x0000440003047810 */ /* 0x002fe20007ffe0ff */
[----:B------:R-:W-:Y:S01]  /*4790*/  IMAD.SHL.U32 R76, R76, 0x10, RZ ;  /* 0x000000104c4c7824 */ /* 0x000fe200078e00ff */
[----:B------:R-:W-:-:S12]  /*47a0*/  UIADD3.X UR13, UPT, UPT, URZ, UR11, URZ, UP0, !UPT ;  /* 0x0000000bff0d7290 */ /* 0x000fd800087fe4ff */
.L_x_44:
        /* <DEDUP_REMOVED lines=10> */
[----:B------:R0:W-:Y:S02]  /*4850*/  UTMACMDFLUSH ;  /* 0x00000000000079b7 */ /* 0x0001e40000000000 */
.L_x_43:
[----:B------:R-:W-:Y:S01]  /*4860*/  BAR.SYNC.DEFER_BLOCKING 0x2, 0x80 ;  /* 0x0082000000007b1d */ /* 0x000fe20000010000 */
[----:B------:R-:W-:Y:S01]  /*4870*/  HFMA2 R76, -RZ, RZ, 0, 1.1920928955078125e-07 ;  /* 0x00000002ff4c7431 */ /* 0x000fe200000001ff */
[----:B------:R-:W-:-:S04]  /*4880*/  PLOP3.LUT P0, PT, PT, PT, PT, 0x8, 0x80 ;  /* 0x000000000080781c */ /* 0x000fc80003f0e170 */
[----:B------:R-:W-:Y:S09]  /*4890*/  @P2 BRA `(.L_x_45) ;  /* 0xffffffe400242947 */ /* 0x000ff2000383ffff */
[----:B------:R-:W-:Y:S01]  /*48a0*/  ELECT P0, URZ, PT ;  /* 0x0000000000ff782f */ /* 0x000fe20003800000 */
[C---:B-1----:R-:W-:Y:S01]  /*48b0*/  IMAD R5, R62.reuse, 0x8, R3 ;  /* 0x000000083e057824 */ /* 0x042fe200078e0203 */
[----:B------:R-:W-:Y:S01]  /*48c0*/  SHF.L.U32 R4, R59, 0x1f, RZ ;  /* 0x0000001f3b047819 */ /* 0x000fe200000006ff */
[----:B------:R-:W-:Y:S01]  /*48d0*/  BSSY B0, `(.L_x_46) ;  /* 0x0000006000007945 */ /* 0x000fe20003800000 */
[----:B------:R-:W-:-:S09]  /*48e0*/  LEA R55, R62, R3, 0x4 ;  /* 0x000000033e377211 */ /* 0x000fd200078e20ff */
[----:B------:R-:W-:-:S04]  /*48f0*/  @P0 IMAD.MOV.U32 R7, RZ, RZ, 0x1 ;  /* 0x00000001ff070424 */ /* 0x000fc800078e00ff */
[----:B------:R1:W-:Y:S01]  /*4900*/  @P0 SYNCS.ARRIVE.TRANS64.ART0 RZ, [R52+URZ+0x60], R7 ;  /* 0x0000600734ff09a7 */ /* 0x0003e200085000ff */
[----:B------:R-:W2:Y:S02]  /*4910*/  SYNCS.PHASECHK.TRANS64.TRYWAIT P0, [R5+URZ+0x70], R4 ;  /* 0x00007004050075a7 */ /* 0x000ea400080011ff */
[----:B-12---:R-:W-:Y:S05]  /*4920*/  @!P0 BRA `(.L_x_47) ;  /* 0x0000000800bc8947 */ /* 0x006fea0003800000 */
.L_x_79:
[----:B------:R-:W-:Y:S05]  /*4930*/  BSYNC B0 ;  /* 0x0000000000007941 */ /* 0x000fea0003800000 */
.L_x_46:
[----:B------:R-:W2:Y:S01]  /*4940*/  LDS.128 R52, [R55+0x33410] ;  /* 0x0334100037347984 */ /* 0x000ea20000000c00 */
[----:B------:R-:W-:Y:S01]  /*4950*/  CREDUX.MAXABS.F32.NAN UR4, R75 ;  /* 0x000000004b0472cc */ /* 0x000fe20000006400 */
[----:B------:R-:W-:Y:S01]  /*4960*/  BSSY.RECONVERGENT B0, `(.L_x_48) ;  /* 0x0000013000007945 */ /* 0x000fe20003800200 */
[----:B------:R-:W-:Y:S01]  /*4970*/  ISETP.NE.AND P0, PT, R56, RZ, PT ;  /* 0x000000ff3800720c */ /* 0x000fe20003f05270 */
[----:B------:R3:W-:Y:S06]  /*4980*/  MEMBAR.ALL.CTA ;  /* 0x0000000000007992 */ /* 0x0007ec0000008000 */
[----:B---3--:R-:W3:Y:S01]  /*4990*/  FENCE.VIEW.ASYNC.S ;  /* 0x00000000000073c6 */ /* 0x008ee20000000000 */
[----:B------:R-:W-:-:S02]  /*49a0*/  VIADD R60, R60, 0x1 ;  /* 0x000000013c3c7836 */ /* 0x000fc40000000000 */
[----:B------:R-:W-:Y:S02]  /*49b0*/  VIADD R62, R62, 0x1 ;  /* 0x000000013e3e7836 */ /* 0x000fe40000000000 */
[----:B------:R-:W-:Y:S01]  /*49c0*/  IMAD.U32 R4, RZ, RZ, UR4 ;  /* 0x00000004ff047e24 */ /* 0x000fe2000f8e00ff */
[----:B---3--:R3:W-:Y:S04]  /*49d0*/  SYNCS.ARRIVE.TRANS64.ART0 RZ, [R5+URZ+0x80], R0 ;  /* 0x0000800005ff79a7 */ /* 0x0087e800085000ff */
[----:B------:R3:W-:Y:S01]  /*49e0*/  @!P0 STS [R61+0x33400], R4 ;  /* 0x033400043d008388 */ /* 0x0007e20000000800 */
[----:B------:R-:W-:Y:S01]  /*49f0*/  BAR.SYNC.DEFER_BLOCKING 0x2, 0x80 ;  /* 0x0082000000007b1d */ /* 0x000fe20000010000 */
[----:B------:R-:W-:-:S13]  /*4a00*/  LOP3.LUT P0, RZ, R64, R56, RZ, 0xfc, !PT ;  /* 0x0000003840ff7212 */ /* 0x000fda000780fcff */
[----:B------:R-:W-:Y:S05]  /*4a10*/  @P0 BRA `(.L_x_49) ;  /* 0x00000000001c0947 */ /* 0x000fea0003800000 */
[----:B------:R-:W-:Y:S01]  /*4a20*/  MOV R3, UR7 ;  /* 0x0000000700037c02 */ /* 0x000fe20008000f00 */
[----:B------:R-:W4:Y:S04]  /*4a30*/  LDC.64 R8, c[0x0][0x740] ;  /* 0x0001d000ff087b82 */ /* 0x000f280000000a00 */
[----:B-1-3--:R-:W1:Y:S01]  /*4a40*/  LDS.128 R4, [R3+0x33400] ;  /* 0x0334000003047984 */ /* 0x00ae620000000c00 */
[----:B----4-:R-:W-:Y:S01]  /*4a50*/  IMAD.WIDE R8, R2, 0x4, R8 ;  /* 0x0000000402087825 */ /* 0x010fe200078e0208 */
[----:B-1----:R-:W-:-:S04]  /*4a60*/  FMNMX3 R4, R4, RZ, R5, !PT ;  /* 0x000000ff04047276 */ /* 0x002fc80007800005 */
[----:B------:R-:W-:-:S05]  /*4a70*/  FMNMX3 R7, R4, R6, R7, !PT ;  /* 0x0000000604077276 */ /* 0x000fca0007800007 */
[----:B------:R4:W-:Y:S02]  /*4a80*/  REDG.E.MAX.S32.STRONG.GPU desc[UR14][R8.64], R7 ;  /* 0x000000070800798e */ /* 0x0009e4000d12e30e */
.L_x_49:
[----:B------:R-:W-:Y:S05]  /*4a90*/  BSYNC.RECONVERGENT B0 ;  /* 0x0000000000007941 */ /* 0x000fea0003800200 */
.L_x_48:
[----:B--2---:R-:W-:Y:S02]  /*4aa0*/  ISETP.NE.AND P0, PT, R55, 0x1, PT ;  /* 0x000000013700780c */ /* 0x004fe40003f05270 */
[----:B------:R-:W-:Y:S02]  /*4ab0*/  ISETP.NE.AND P1, PT, R62, 0x2, PT ;  /* 0x000000023e00780c */ /* 0x000fe40003f25270 */
[----:B------:R-:W-:Y:S02]  /*4ac0*/  ISETP.NE.AND P2, PT, R60, 0x2, PT ;  /* 0x000000023c00780c */ /* 0x000fe40003f45270 */
[----:B---3--:R-:W-:Y:S02]  /*4ad0*/  SEL R4, RZ, 0x1, P1 ;  /* 0x00000001ff047807 */ /* 0x008fe40000800000 */
[----:B------:R-:W-:Y:S02]  /*4ae0*/  SEL R2, RZ, 0x1, P2 ;  /* 0x00000001ff027807 */ /* 0x000fe40001000000 */
[----:B------:R-:W-:-:S02]  /*4af0*/  LOP3.LUT R59, R59, R4, RZ, 0x3c, !PT ;  /* 0x000000043b3b7212 */ /* 0x000fc400078e3cff */
[----:B------:R-:W-:Y:S02]  /*4b00*/  LOP3.LUT R57, R57, R2, RZ, 0x3c, !PT ;  /* 0x0000000239397212 */ /* 0x000fe400078e3cff */
[----:B------:R-:W-:Y:S02]  /*4b10*/  SEL R62, R62, RZ, P1 ;  /* 0x000000ff3e3e7207 */ /* 0x000fe40000800000 */
[----:B------:R-:W-:Y:S01]  /*4b20*/  SEL R60, R60, RZ, P2 ;  /* 0x000000ff3c3c7207 */ /* 0x000fe20001000000 */
[----:B------:R-:W-:Y:S06]  /*4b30*/  @!P0 BRA `(.L_x_50) ;  /* 0xffffffdc00c08947 */ /* 0x000fec000383ffff */
.L_x_39:
[----:B------:R-:W-:Y:S05]  /*4b40*/  BRA.U !UP4, `(.L_x_51) ;  /* 0x000000010c1c7547 */ /* 0x000fea000b800000 */
[----:B------:R-:W5:Y:S01]  /*4b50*/  S2UR UR4, SR_CgaCtaId ;  /* 0x00000000000479c3 */ /* 0x000f620000008800 */
[----:B------:R-:W-:Y:S02]  /*4b60*/  ELECT P0, URZ, PT ;  /* 0x0000000000ff782f */ /* 0x000fe40003800000 */
[----:B------:R-:W-:Y:S01]  /*4b70*/  MOV R2, 0x1 ;  /* 0x0000000100027802 */ /* 0x000fe20000000f00 */
[----:B------:R-:W-:-:S04]  /*4b80*/  UMOV UR5, 0x40 ;  /* 0x0000004000057882 */ /* 0x000fc80000000000 */
[----:B------:R-:W-:Y:S01]  /*4b90*/  UVIRTCOUNT.DEALLOC.SMPOOL 0x80 ;  /* 0x000000800000784c */ /* 0x000fe20000000000 */
[----:B-----5:R-:W-:-:S09]  /*4ba0*/  ULEA UR4, UR4, UR5, 0x18 ;  /* 0x0000000504047291 */ /* 0x020fd2000f8ec0ff */
[----:B------:R1:W-:Y:S03]  /*4bb0*/  @P0 STS.U8 [UR4], R2 ;  /* 0x00000002ff000988 */ /* 0x0003e60008000004 */
.L_x_51:
[----:B------:R-:W-:Y:S06]  /*4bc0*/  BAR.SYNC.DEFER_BLOCKING 0x2, 0x80 ;  /* 0x0082000000007b1d */ /* 0x000fec0000010000 */
[----:B------:R-:W-:Y:S05]  /*4bd0*/  BRA.U !UP4, `(.L_x_52) ;  /* 0x000000010c9c7547 */ /* 0x000fea000b800000 */
[----:B------:R-:W5:Y:S01]  /*4be0*/  S2UR UR5, SR_CgaCtaId ;  /* 0x00000000000579c3 */ /* 0x000f620000008800 */
[----:B------:R-:W-:Y:S01]  /*4bf0*/  NOP ;  /* 0x0000000000007918 */ /* 0x000fe20000000000 */
[----:B------:R-:W-:Y:S01]  /*4c00*/  UMOV UR4, 0x50 ;  /* 0x0000005000047882 */ /* 0x000fe20000000000 */
[----:B------:R-:W-:Y:S01]  /*4c10*/  LOP3.LUT R4, R63, 0xffff, RZ, 0xc0, !PT ;  /* 0x0000ffff3f047812 */ /* 0x000fe200078ec0ff */
[----:B---3--:R-:W-:-:S03]  /*4c20*/  IMAD.MOV.U32 R3, RZ, RZ, 0xffff ;  /* 0x0000ffffff037424 */ /* 0x008fc600078e00ff */
[----:B------:R-:W-:-:S04]  /*4c30*/  SHF.R.U32.HI R4, RZ, 0x5, R4 ;  /* 0x00000005ff047819 */ /* 0x000fc80000011604 */
[----:B------:R-:W-:Y:S01]  /*4c40*/  SHF.L.U32 R3, R3, R4, RZ ;  /* 0x0000000403037219 */ /* 0x000fe200000006ff */
[----:B-1----:R-:W-:-:S05]  /*4c50*/  VIADD R5, R4, 0x10 ;  /* 0x0000001004057836 */ /* 0x002fca0000000000 */
[----:B------:R-:W-:Y:S01]  /*4c60*/  SHF.L.U32 R0, R0, R5, RZ ;  /* 0x0000000500007219 */ /* 0x000fe200000006ff */
[----:B-----5:R-:W-:-:S03]  /*4c70*/  ULEA UR5, UR5, UR4, 0x18 ;  /* 0x0000000405057291 */ /* 0x020fc6000f8ec0ff */
[----:B------:R-:W-:-:S04]  /*4c80*/  LOP3.LUT R5, R0, R3, RZ, 0xfc, !PT ;  /* 0x0000000300057212 */ /* 0x000fc800078efcff */
[C---:B------:R-:W-:Y:S02]  /*4c90*/  LOP3.LUT R3, R5.reuse, 0xffff, RZ, 0xc0, !PT ;  /* 0x0000ffff05037812 */ /* 0x040fe400078ec0ff */
[----:B------:R-:W1:Y:S02]  /*4ca0*/  LDS R2, [UR5] ;  /* 0x00000005ff027984 */ /* 0x000e640008000800 */
[----:B-1----:R-:W-:-:S04]  /*4cb0*/  LOP3.LUT R0, R5, 0xffff, R2, 0x80, !PT ;  /* 0x0000ffff05007812 */ /* 0x002fc800078e8002 */
[----:B------:R-:W-:-:S13]  /*4cc0*/  ISETP.NE.AND P0, PT, R0, R3, PT ;  /* 0x000000030000720c */ /* 0x000fda0003f05270 */
[----:B------:R-:W-:Y:S05]  /*4cd0*/  @P0 BRA `(.L_x_53) ;  /* 0x0000000000500947 */ /* 0x000fea0003800000 */
[----:B------:R-:W-:Y:S02]  /*4ce0*/  SHF.R.U32.HI R0, RZ, 0x10, R2 ;  /* 0x00000010ff007819 */ /* 0x000fe40000011602 */
[----:B------:R-:W-:-:S04]  /*4cf0*/  SHF.R.U32.HI R3, RZ, 0x10, R5 ;  /* 0x00000010ff037819 */ /* 0x000fc80000011605 */
[----:B------:R-:W-:-:S04]  /*4d00*/  LOP3.LUT R0, R0, R3, RZ, 0xc0, !PT ;  /* 0x0000000300007212 */ /* 0x000fc800078ec0ff */
[----:B------:R-:W-:-:S13]  /*4d10*/  ISETP.NE.AND P0, PT, R0, R3, PT ;  /* 0x000000030000720c */ /* 0x000fda0003f05270 */
[----:B------:R-:W-:Y:S05]  /*4d20*/  @P0 BRA `(.L_x_54) ;  /* 0x0000000000300947 */ /* 0x000fea0003800000 */
[----:B------:R-:W-:Y:S01]  /*4d30*/  R2UR UR8, R5 ;  /* 0x00000000050872ca */ /* 0x000fe200000e0000 */
[----:B------:R-:W1:Y:S01]  /*4d40*/  S2R R2, SR_LANEID ;  /* 0x0000000000027919 */ /* 0x000e620000000000 */
[----:B------:R-:W-:Y:S02]  /*4d50*/  VOTEU.ANY UR6, UPT, PT ;  /* 0x0000000000067886 */ /* 0x000fe400038e0100 */
[----:B------:R-:W-:-:S09]  /*4d60*/  UFLO.U32 UR6, UR6 ;  /* 0x00000006000672bd */ /* 0x000fd200080e0000 */
[----:B------:R-:W-:-:S06]  /*4d70*/  ULOP3.LUT UR8, URZ, UR8, URZ, 0x33, !UPT ;  /* 0x00000008ff087292 */ /* 0x000fcc000f8e33ff */
[----:B------:R-:W-:-:S04]  /*4d80*/  IMAD.U32 R0, RZ, RZ, UR8 ;  /* 0x00000008ff007e24 */ /* 0x000fc8000f8e00ff */
[----:B------:R-:W3:Y:S02]  /*4d90*/  REDUX UR4, R0 ;  /* 0x00000000000473c4 */ /* 0x000ee40000000000 */
[----:B------:R4:W-:Y:S01]  /*4da0*/  UTCATOMSWS.AND URZ, UR8 ;  /* 0x0000000800ff79e3 */ /* 0x0009e20008000000 */
[----:B-1----:R-:W-:Y:S01]  /*4db0*/  ISETP.EQ.U32.AND P0, PT, R2, UR6, PT ;  /* 0x0000000602007c0c */ /* 0x002fe2000bf02070 */
[----:B---3--:R-:W-:-:S12]  /*4dc0*/  IMAD.U32 R2, RZ, RZ, UR4 ;  /* 0x00000004ff027e24 */ /* 0x008fd8000f8e00ff */
[----:B------:R4:W-:Y:S01]  /*4dd0*/  @P0 ATOMS.AND RZ, [UR5], R2 ;  /* 0x00000002ffff098c */ /* 0x0009e2000a800005 */
[----:B------:R-:W-:Y:S05]  /*4de0*/  BRA `(.L_x_55) ;  /* 0x0000000000147947 */ /* 0x000fea0003800000 */
.L_x_54:
[----:B------:R-:W-:Y:S02]  /*4df0*/  MOV R2, 0x4e10 ;  /* 0x00004e1000027802 */ /* 0x000fe40000000f00 */
[----:B--2-4-:R-:W-:Y:S05]  /*4e00*/  CALL.REL.NOINC `($__internal_0_$__cuda_sm10x_tcgen05_guardrail_trap_col_being_dealloced_not_returned_by_alloc) ;  /* 0x0000000400a07944 */ /* 0x014fea0003c00000 */
[----:B------:R-:W-:Y:S05]  /*4e10*/  BRA `(.L_x_55) ;  /* 0x0000000000087947 */ /* 0x000fea0003800000 */
.L_x_53:
[----:B------:R-:W-:Y:S02]  /*4e20*/  MOV R2, 0x4e40 ;  /* 0x00004e4000027802 */ /* 0x000fe40000000f00 */
[----:B--2-4-:R-:W-:Y:S05]  /*4e30*/  CALL.REL.NOINC `($__internal_2_$__cuda_sm10x_tcgen05_guardrail_trap_unallocated_columns_being_dealloced) ;  /* 0x0000000400ac7944 */ /* 0x014fea0003c00000 */
.L_x_55:
[----:B------:R-:W-:Y:S01]  /*4e40*/  NOP ;  /* 0x0000000000007918 */ /* 0x000fe20000000000 */
.L_x_52:
[----:B------:R-:W-:-:S04]  /*4e50*/  DEPBAR.LE SB0, 0x0 ;  /* 0x000080000000791a */ /* 0x000fc80000000000 */
[----:B------:R-:W-:-:S04]  /*4e60*/  DEPBAR.LE SB0, 0x0 ;  /* 0x000080000000791a */ /* 0x000fc80000000000 */
[----:B----4-:R-:W-:Y:S05]  /*4e70*/  EXIT ;  /* 0x000000000000794d */ /* 0x010fea0003800000 */
.L_x_9:
[----:B------:R-:W-:-:S07]  /*4e80*/  MOV R20, R21 ;  /* 0x0000001500147202 */ /* 0x000fce0000000f00 */
.L_x_56:
[----:B----4-:R4:W3:Y:S02]  /*4e90*/  SYNCS.PHASECHK.TRANS64.TRYWAIT P0, [R14+URZ+0x80], R21 ;  /* 0x000080150e0075a7 */ /* 0x0108e400080011ff */
[----:B---3--:R-:W-:Y:S05]  /*4ea0*/  @!P0 NANOSLEEP.SYNCS 0x989680 ;  /* 0x009896800000895d */ /* 0x008fea0003900000 */
[----:B------:R-:W3:Y:S02]  /*4eb0*/  @!P0 SYNCS.PHASECHK.TRANS64 P0, [R14+URZ+0x80], R21 ;  /* 0x000080150e0085a7 */ /* 0x000ee400080010ff */
[----:B---3--:R-:W-:Y:S05]  /*4ec0*/  @!P0 BRA `(.L_x_56) ;  /* 0xfffffffc00f08947 */ /* 0x008fea000383ffff */
[----:B------:R-:W-:Y:S05]  /*4ed0*/  BRA `(.L_x_57) ;  /* 0xffffffbc00787947 */ /* 0x000fea000383ffff */
.L_x_11:
[----:B------:R-:W-:-:S07]  /*4ee0*/  MOV R7, R6 ;  /* 0x0000000600077202 */ /* 0x000fce0000000f00 */
.L_x_58:
[----:B--2---:R2:W3:Y:S02]  /*4ef0*/  SYNCS.PHASECHK.TRANS64.TRYWAIT P0, [R2+URZ+0x80], R7 ;  /* 0x00008007020075a7 */ /* 0x0044e400080011ff */
[----:B---3--:R-:W-:Y:S05]  /*4f00*/  @!P0 NANOSLEEP.SYNCS 0x989680 ;  /* 0x009896800000895d */ /* 0x008fea0003900000 */
[----:B------:R-:W3:Y:S02]  /*4f10*/  @!P0 SYNCS.PHASECHK.TRANS64 P0, [R2+URZ+0x80], R7 ;  /* 0x00008007020085a7 */ /* 0x000ee400080010ff */
[----:B---3--:R-:W-:Y:S05]  /*4f20*/  @!P0 BRA `(.L_x_58) ;  /* 0xfffffffc00f08947 */ /* 0x008fea000383ffff */
[----:B------:R-:W-:Y:S05]  /*4f30*/  BRA `(.L_x_59) ;  /* 0xffffffc0001c7947 */ /* 0x000fea000383ffff */
.L_x_12:
[----:B------:R-:W-:-:S07]  /*4f40*/  MOV R13, R12 ;  /* 0x0000000c000d7202 */ /* 0x000fce0000000f00 */
.L_x_60:
[----:B--2---:R2:W3:Y:S02]  /*4f50*/  SYNCS.PHASECHK.TRANS64.TRYWAIT P0, [R8+URZ+0x80], R13 ;  /* 0x0000800d080075a7 */ /* 0x0044e400080011ff */
[----:B---3--:R-:W-:Y:S05]  /*4f60*/  @!P0 NANOSLEEP.SYNCS 0x989680 ;  /* 0x009896800000895d */ /* 0x008fea0003900000 */
[----:B------:R-:W3:Y:S02]  /*4f70*/  @!P0 SYNCS.PHASECHK.TRANS64 P0, [R8+URZ+0x80], R13 ;  /* 0x0000800d080085a7 */ /* 0x000ee400080010ff */
[----:B---3--:R-:W-:Y:S05]  /*4f80*/  @!P0 BRA `(.L_x_60) ;  /* 0xfffffffc00f08947 */ /* 0x008fea000383ffff */
[----:B------:R-:W-:Y:S05]  /*4f90*/  BRA `(.L_x_4) ;  /* 0xffffffc000507947 */ /* 0x000fea000383ffff */
.L_x_14:
[----:B------:R-:W-:-:S07]  /*4fa0*/  MOV R0, UR23 ;  /* 0x0000001700007c02 */ /* 0x000fce0008000f00 */
.L_x_61:
[----:B---3--:R3:W4:Y:S02]  /*4fb0*/  SYNCS.PHASECHK.TRANS64.TRYWAIT P0, [R0+URZ+0x70], RZ ;  /* 0x000070ff000075a7 */ /* 0x00872400080011ff */
[----:B----4-:R-:W-:Y:S05]  /*4fc0*/  @!P0 NANOSLEEP.SYNCS 0x989680 ;  /* 0x009896800000895d */ /* 0x010fea0003900000 */
[----:B------:R-:W4:Y:S02]  /*4fd0*/  @!P0 SYNCS.PHASECHK.TRANS64 P0, [R0+URZ+0x70], RZ ;  /* 0x000070ff000085a7 */ /* 0x000f2400080010ff */
[----:B----4-:R-:W-:Y:S05]  /*4fe0*/  @!P0 BRA `(.L_x_61) ;  /* 0xfffffffc00f08947 */ /* 0x010fea000383ffff */
[----:B------:R-:W-:Y:S05]  /*4ff0*/  BRA `(.L_x_62) ;  /* 0xffffffc000547947 */ /* 0x000fea000383ffff */
.L_x_17:
[----:B------:R-:W-:Y:S02]  /*5000*/  MOV R4, UR11 ;  /* 0x0000000b00047c02 */ /* 0x000fe40008000f00 */
[----:B------:R-:W-:Y:S02]  /*5010*/  MOV R5, UR11 ;  /* 0x0000000b00057c02 */ /* 0x000fe40008000f00 */
[----:B------:R-:W-:-:S07]  /*5020*/  MOV R0, UR5 ;  /* 0x0000000500007c02 */ /* 0x000fce0008000f00 */
.L_x_63:
[----:B--2---:R2:W3:Y:S02]  /*5030*/  SYNCS.PHASECHK.TRANS64.TRYWAIT P0, [R0+URZ+0x28], R5 ;  /* 0x00002805000075a7 */ /* 0x0044e400080011ff */
[----:B---3--:R-:W-:Y:S05]  /*5040*/  @!P0 NANOSLEEP.SYNCS 0x989680 ;  /* 0x009896800000895d */ /* 0x008fea0003900000 */
[----:B------:R-:W3:Y:S02]  /*5050*/  @!P0 SYNCS.PHASECHK.TRANS64 P0, [R0+URZ+0x28], R5 ;  /* 0x00002805000085a7 */ /* 0x000ee400080010ff */
[----:B---3--:R-:W-:Y:S05]  /*5060*/  @!P0 BRA `(.L_x_63) ;  /* 0xfffffffc00f08947 */ /* 0x008fea000383ffff */
[----:B------:R-:W-:Y:S05]  /*5070*/  BRA `(.L_x_16) ;  /* 0xffffffc400147947 */ /* 0x000fea000383ffff */
.L_x_19:
[----:B------:R-:W-:-:S07]  /*5080*/  MOV R5, R4 ;  /* 0x0000000400057202 */ /* 0x000fce0000000f00 */
.L_x_64:
[----:B---3--:R3:W4:Y:S02]  /*5090*/  SYNCS.PHASECHK.TRANS64.TRYWAIT P0, [R3+URZ+0x70], R5 ;  /* 0x00007005030075a7 */ /* 0x00872400080011ff */
[----:B----4-:R-:W-:Y:S05]  /*50a0*/  @!P0 NANOSLEEP.SYNCS 0x989680 ;  /* 0x009896800000895d */ /* 0x010fea0003900000 */
[----:B------:R-:W4:Y:S02]  /*50b0*/  @!P0 SYNCS.PHASECHK.TRANS64 P0, [R3+URZ+0x70], R5 ;  /* 0x00007005030085a7 */ /* 0x000f2400080010ff */
[----:B----4-:R-:W-:Y:S05]  /*50c0*/  @!P0 BRA `(.L_x_64) ;  /* 0xfffffffc00f08947 */ /* 0x010fea000383ffff */
[----:B------:R-:W-:Y:S05]  /*50d0*/  BRA `(.L_x_65) ;  /* 0xffffffc400607947 */ /* 0x000fea000383ffff */
.L_x_21:
[----:B------:R-:W-:Y:S02]  /*50e0*/  MOV R2, UR4 ;  /* 0x0000000400027c02 */ /* 0x000fe40008000f00 */
[----:B------:R-:W-:Y:S02]  /*50f0*/  MOV R3, UR4 ;  /* 0x0000000400037c02 */ /* 0x000fe40008000f00 */
[----:B------:R-:W-:-:S07]  /*5100*/  MOV R0, UR5 ;  /* 0x0000000500007c02 */ /* 0x000fce0008000f00 */
.L_x_66:
[----:B---3--:R3:W4:Y:S02]  /*5110*/  SYNCS.PHASECHK.TRANS64.TRYWAIT P0, [R0+URZ+0x28], R3 ;  /* 0x00002803000075a7 */ /* 0x00872400080011ff */
[----:B----4-:R-:W-:Y:S05]  /*5120*/  @!P0 NANOSLEEP.SYNCS 0x989680 ;  /* 0x009896800000895d */ /* 0x010fea0003900000 */
[----:B------:R-:W4:Y:S02]  /*5130*/  @!P0 SYNCS.PHASECHK.TRANS64 P0, [R0+URZ+0x28], R3 ;  /* 0x00002803000085a7 */ /* 0x000f2400080010ff */
[----:B----4-:R-:W-:Y:S05]  /*5140*/  @!P0 BRA `(.L_x_66) ;  /* 0xfffffffc00f08947 */ /* 0x010fea000383ffff */
[----:B------:R-:W-:Y:S05]  /*5150*/  BRA `(.L_x_67) ;  /* 0xffffffc400d47947 */ /* 0x000fea000383ffff */
.L_x_23:
[----:B------:R-:W-:-:S07]  /*5160*/  MOV R2, UR12 ;  /* 0x0000000c00027c02 */ /* 0x000fce0008000f00 */
.L_x_68:
[----:B---3--:R3:W4:Y:S02]  /*5170*/  SYNCS.PHASECHK.TRANS64.TRYWAIT P0, [R2+URZ+0x70], RZ ;  /* 0x000070ff020075a7 */ /* 0x00872400080011ff */
[----:B----4-:R-:W-:Y:S05]  /*5180*/  @!P0 NANOSLEEP.SYNCS 0x989680 ;  /* 0x009896800000895d */ /* 0x010fea0003900000 */
[----:B------:R-:W4:Y:S02]  /*5190*/  @!P0 SYNCS.PHASECHK.TRANS64 P0, [R2+URZ+0x70], RZ ;  /* 0x000070ff020085a7 */ /* 0x000f2400080010ff */
[----:B----4-:R-:W-:Y:S05]  /*51a0*/  @!P0 BRA `(.L_x_68) ;  /* 0xfffffffc00f08947 */ /* 0x010fea000383ffff */
[----:B------:R-:W-:Y:S05]  /*51b0*/  BRA `(.L_x_69) ;  /* 0xffffffc400ec7947 */ /* 0x000fea000383ffff */
.L_x_26:
[----:B------:R-:W-:Y:S02]  /*51c0*/  MOV R0, UR18 ;  /* 0x0000001200007c02 */ /* 0x000fe40008000f00 */
[----:B------:R-:W-:-:S07]  /*51d0*/  MOV R3, R2 ;  /* 0x0000000200037202 */ /* 0x000fce0000000f00 */
.L_x_70:
[----:B---3--:R3:W4:Y:S02]  /*51e0*/  SYNCS.PHASECHK.TRANS64.TRYWAIT P0, [R0+URZ+0x60], R3 ;  /* 0x00006003000075a7 */ /* 0x00872400080011ff */
[----:B----4-:R-:W-:Y:S05]  /*51f0*/  @!P0 NANOSLEEP.SYNCS 0x989680 ;  /* 0x009896800000895d */ /* 0x010fea0003900000 */
[----:B------:R-:W4:Y:S02]  /*5200*/  @!P0 SYNCS.PHASECHK.TRANS64 P0, [R0+URZ+0x60], R3 ;  /* 0x00006003000085a7 */ /* 0x000f2400080010ff */
[----:B----4-:R-:W-:Y:S05]  /*5210*/  @!P0 BRA `(.L_x_70) ;  /* 0xfffffffc00f08947 */ /* 0x010fea000383ffff */
[----:B------:R-:W-:Y:S05]  /*5220*/  BRA `(.L_x_25) ;  /* 0xffffffcc00107947 */ /* 0x000fea000383ffff */
.L_x_28:
[----:B------:R-:W-:Y:S02]  /*5230*/  MOV R2, UR23 ;  /* 0x0000001700027c02 */ /* 0x000fe40008000f00 */
[----:B------:R-:W-:Y:S02]  /*5240*/  MOV R3, UR23 ;  /* 0x0000001700037c02 */ /* 0x000fe40008000f00 */
[----:B------:R-:W-:Y:S07]  /*5250*/  MOV R0, UR13 ;  /* 0x0000000d00007c02 */ /* 0x000fee0008000f00 */
.L_x_71:
[----:B---3--:R3:W4:Y:S02]  /*5260*/  SYNCS.PHASECHK.TRANS64.TRYWAIT P1, [R0+URZ], R3 ;  /* 0x00000003000075a7 */ /* 0x00872400080211ff */
[----:B----4-:R-:W-:Y:S05]  /*5270*/  @!P1 NANOSLEEP.SYNCS 0x989680 ;  /* 0x009896800000995d */ /* 0x010fea0003900000 */
[----:B------:R-:W4:Y:S02]  /*5280*/  @!P1 SYNCS.PHASECHK.TRANS64 P1, [R0+URZ], R3 ;  /* 0x00000003000095a7 */ /* 0x000f2400080210ff */
[----:B----4-:R-:W-:Y:S05]  /*5290*/  @!P1 BRA `(.L_x_71) ;  /* 0xfffffffc00f09947 */ /* 0x010fea000383ffff */
[----:B------:R-:W-:Y:S05]  /*52a0*/  BRA `(.L_x_27) ;  /* 0xffffffcc00a47947 */ /* 0x000fea000383ffff */
.L_x_30:
[----:B------:R-:W-:-:S07]  /*52b0*/  MOV R2, R3 ;  /* 0x0000000300027202 */ /* 0x000fce0000000f00 */
.L_x_72:
[----:B----4-:R4:W3:Y:S02]  /*52c0*/  SYNCS.PHASECHK.TRANS64.TRYWAIT P0, [R0+URZ+0x70], R3 ;  /* 0x00007003000075a7 */ /* 0x0108e400080011ff */
[----:B---3--:R-:W-:Y:S05]  /*52d0*/  @!P0 NANOSLEEP.SYNCS 0x989680 ;  /* 0x009896800000895d */ /* 0x008fea0003900000 */
[----:B------:R-:W3:Y:S02]  /*52e0*/  @!P0 SYNCS.PHASECHK.TRANS64 P0, [R0+URZ+0x70], R3 ;  /* 0x00007003000085a7 */ /* 0x000ee400080010ff */
[----:B---3--:R-:W-:Y:S05]  /*52f0*/  @!P0 BRA `(.L_x_72) ;  /* 0xfffffffc00f08947 */ /* 0x008fea000383ffff */
[----:B------:R-:W-:Y:S05]  /*5300*/  BRA `(.L_x_73) ;  /* 0xffffffd000387947 */ /* 0x000fea000383ffff */
.L_x_32:
[----:B------:R-:W-:-:S07]  /*5310*/  MOV R3, R2 ;  /* 0x0000000200037202 */ /* 0x000fce0000000f00 */
.L_x_74:
[----:B---3--:R3:W4:Y:S02]  /*5320*/  SYNCS.PHASECHK.TRANS64.TRYWAIT P0, [R0+URZ+0x60], R3 ;  /* 0x00006003000075a7 */ /* 0x00872400080011ff */
[----:B----4-:R-:W-:Y:S05]  /*5330*/  @!P0 NANOSLEEP.SYNCS 0x989680 ;  /* 0x009896800000895d */ /* 0x010fea0003900000 */
[----:B------:R-:W4:Y:S02]  /*5340*/  @!P0 SYNCS.PHASECHK.TRANS64 P0, [R0+URZ+0x60], R3 ;  /* 0x00006003000085a7 */ /* 0x000f2400080010ff */
[----:B----4-:R-:W-:Y:S05]  /*5350*/  @!P0 BRA `(.L_x_74) ;  /* 0xfffffffc00f08947 */ /* 0x010fea000383ffff */
[----:B------:R-:W-:Y:S05]  /*5360*/  BRA `(.L_x_22) ;  /* 0xffffffd0008c7947 */ /* 0x000fea000383ffff */
.L_x_38:
[----:B---3--:R3:W4:Y:S02]  /*5370*/  SYNCS.PHASECHK.TRANS64.TRYWAIT P0, [R3+URZ+0x70], RZ ;  /* 0x000070ff030075a7 */ /* 0x00872400080011ff */
[----:B----4-:R-:W-:Y:S05]  /*5380*/  @!P0 NANOSLEEP.SYNCS 0x989680 ;  /* 0x009896800000895d */ /* 0x010fea0003900000 */
[----:B------:R-:W4:Y:S02]  /*5390*/  @!P0 SYNCS.PHASECHK.TRANS64 P0, [R3+URZ+0x70], RZ ;  /* 0x000070ff030085a7 */ /* 0x000f2400080010ff */
[----:B----4-:R-:W-:Y:S05]  /*53a0*/  @!P0 BRA `(.L_x_38) ;  /* 0xfffffffc00f08947 */ /* 0x010fea000383ffff */
[----:B------:R-:W-:Y:S05]  /*53b0*/  BRA `(.L_x_75) ;  /* 0xffffffd4005c7947 */ /* 0x000fea000383ffff */
.L_x_40:
[----:B------:R-:W-:-:S07]  /*53c0*/  MOV R4, R5 ;  /* 0x0000000500047202 */ /* 0x000fce0000000f00 */
.L_x_76:
[----:B-1----:R1:W2:Y:S02]  /*53d0*/  SYNCS.PHASECHK.TRANS64.TRYWAIT P1, [R52+URZ+0x50], R5 ;  /* 0x00005005340075a7 */ /* 0x0022a400080211ff */
[----:B--2---:R-:W-:Y:S05]  /*53e0*/  @!P1 NANOSLEEP.SYNCS 0x989680 ;  /* 0x009896800000995d */ /* 0x004fea0003900000 */
[----:B------:R-:W2:Y:S02]  /*53f0*/  @!P1 SYNCS.PHASECHK.TRANS64 P1, [R52+URZ+0x50], R5 ;  /* 0x00005005340095a7 */ /* 0x000ea400080210ff */
[----:B--2---:R-:W-:Y:S05]  /*5400*/  @!P1 BRA `(.L_x_76) ;  /* 0xfffffffc00f09947 */ /* 0x004fea000383ffff */
[----:B------:R-:W-:Y:S05]  /*5410*/  BRA `(.L_x_77) ;  /* 0xffffffd800307947 */ /* 0x000fea000383ffff */
.L_x_47:
[-C--:B------:R-:W-:Y:S02]  /*5420*/  MOV R6, R4.reuse ;  /* 0x0000000400067202 */ /* 0x080fe40000000f00 */
[----:B------:R-:W-:-:S07]  /*5430*/  MOV R7, R4 ;  /* 0x0000000400077202 */ /* 0x000fce0000000f00 */
.L_x_78:
[----:B-1----:R1:W2:Y:S02]  /*5440*/  SYNCS.PHASECHK.TRANS64.TRYWAIT P0, [R5+URZ+0x70], R7 ;  /* 0x00007007050075a7 */ /* 0x0022a400080011ff */
[----:B--2---:R-:W-:Y:S05]  /*5450*/  @!P0 NANOSLEEP.SYNCS 0x989680 ;  /* 0x009896800000895d */ /* 0x004fea0003900000 */
[----:B------:R-:W2:Y:S02]  /*5460*/  @!P0 SYNCS.PHASECHK.TRANS64 P0, [R5+URZ+0x70], R7 ;  /* 0x00007007050085a7 */ /* 0x000ea400080010ff */
[----:B--2---:R-:W-:Y:S05]  /*5470*/  @!P0 BRA `(.L_x_78) ;  /* 0xfffffffc00f08947 */ /* 0x004fea000383ffff */
[----:B------:R-:W-:Y:S05]  /*5480*/  BRA `(.L_x_79) ;  /* 0xfffffff400287947 */ /* 0x000fea000383ffff */
        .weak           $__internal_0_$__cuda_sm10x_tcgen05_guardrail_trap_col_being_dealloced_not_returned_by_alloc
        .type           $__internal_0_$__cuda_sm10x_tcgen05_guardrail_trap_col_being_dealloced_not_returned_by_alloc,@function
        .size           $__internal_0_$__cuda_sm10x_tcgen05_guardrail_trap_col_being_dealloced_not_returned_by_alloc,($__internal_1_$__cuda_sm10x_tcgen05_guardrail_trap_phase_invalid_during_alloc - $__internal_0_$__cuda_sm10x_tcgen05_guardrail_trap_col_being_dealloced_not_returned_by_alloc)
$__internal_0_$__cuda_sm10x_tcgen05_guardrail_trap_col_being_dealloced_not_returned_by_alloc:
[----:B------:R-:W-:Y:S05]  /*5490*/  BPT.TRAP 0x1 ;  /* 0x000000040000795c */ /* 0x000fea0000300000 */
[----:B------:R-:W-:-:S04]  /*54a0*/  HFMA2 R3, -RZ, RZ, 0, 0 ;  /* 0x00000000ff037431 */ /* 0x000fc800000001ff */
[----:B------:R-:W-:Y:S05]  /*54b0*/  RET.REL.NODEC R2 `(kernel_cutlass_kernel_cudnngrouped_gemmgrouped_gemm_swiglugrouped_gemm_swiglu_quantBlockScaledContiguousGroupedGemmKernel_object_at__TiledMMA_ThrLayoutVMNK11110000_PermutationMNK____MMAAt_0) ;  /* 0xffffffa802d07950 */ /* 0x000fea0003c3ffff */
        .weak           $__internal_1_$__cuda_sm10x_tcgen05_guardrail_trap_phase_invalid_during_alloc
        .type           $__internal_1_$__cuda_sm10x_tcgen05_guardrail_trap_phase_invalid_during_alloc,@function
        .size           $__internal_1_$__cuda_sm10x_tcgen05_guardrail_trap_phase_invalid_during_alloc,($__internal_2_$__cuda_sm10x_tcgen05_guardrail_trap_unallocated_columns_being_dealloced - $__internal_1_$__cuda_sm10x_tcgen05_guardrail_trap_phase_invalid_during_alloc)
$__internal_1_$__cuda_sm10x_tcgen05_guardrail_trap_phase_invalid_during_alloc:
[----:B------:R-:W-:Y:S05]  /*54c0*/  BPT.TRAP 0x1 ;  /* 0x000000040000795c */ /* 0x000fea0000300000 */
[----:B------:R-:W-:-:S04]  /*54d0*/  MOV R3, 0x0 ;  /* 0x0000000000037802 */ /* 0x000fc80000000f00 */
[----:B------:R-:W-:Y:S05]  /*54e0*/  RET.REL.NODEC R2 `(kernel_cutlass_kernel_cudnngrouped_gemmgrouped_gemm_swiglugrouped_gemm_swiglu_quantBlockScaledContiguousGroupedGemmKernel_object_at__TiledMMA_ThrLayoutVMNK11110000_PermutationMNK____MMAAt_0) ;  /* 0xffffffa802c47950 */ /* 0x000fea0003c3ffff */
        .weak           $__internal_2_$__cuda_sm10x_tcgen05_guardrail_trap_unallocated_columns_being_dealloced
        .type           $__internal_2_$__cuda_sm10x_tcgen05_guardrail_trap_unallocated_columns_being_dealloced,@function
        .size           $__internal_2_$__cuda_sm10x_tcgen05_guardrail_trap_unallocated_columns_being_dealloced,(.L_x_83 - $__internal_2_$__cuda_sm10x_tcgen05_guardrail_trap_unallocated_columns_being_dealloced)
$__internal_2_$__cuda_sm10x_tcgen05_guardrail_trap_unallocated_columns_being_dealloced:
[----:B------:R-:W-:Y:S05]  /*54f0*/  BPT.TRAP 0x1 ;  /* 0x000000040000795c */ /* 0x000fea0000300000 */
[----:B------:R-:W-:-:S04]  /*5500*/  HFMA2 R3, -RZ, RZ, 0, 0 ;  /* 0x00000000ff037431 */ /* 0x000fc800000001ff */
[----:B------:R-:W-:Y:S05]  /*5510*/  RET.REL.NODEC R2 `(kernel_cutlass_kernel_cudnngrouped_gemmgrouped_gemm_swiglugrouped_gemm_swiglu_quantBlockScaledContiguousGroupedGemmKernel_object_at__TiledMMA_ThrLayoutVMNK11110000_PermutationMNK____MMAAt_0) ;  /* 0xffffffa802b87950 */ /* 0x000fea0003c3ffff */
.L_x_80:
[----:B------:R-:W-:-:S00]  /*5520*/  BRA `(.L_x_80) ;  /* 0xfffffffc00fc7947 */ /* 0x000fc0000383ffff */
[----:B------:R-:W-:-:S00]  /*5530*/  NOP ;  /* 0x0000000000007918 */ /* 0x000fc00000000000 */
        /* <DEDUP_REMOVED lines=12> */
.L_x_83:


//--------------------- .nv.shared.kernel_cutlass_kernel_cudnngrouped_gemmgrouped_gemm_swiglugrouped_gemm_swiglu_quantBlockScaledContiguousGroupedGemmKernel_object_at__TiledMMA_ThrLayoutVMNK11110000_PermutationMNK____MMAAt_0 --------------------------
	.section	.nv.shared.kernel_cutlass_kernel_cudnngrouped_gemmgrouped_gemm_swiglugrouped_gemm_swiglu_quantBlockScaledContiguousGroupedGemmKernel_object_at__TiledMMA_ThrLayoutVMNK11110000_PermutationMNK____MMAAt_0,"aw",@nobits
	.sectionflags	@""
	.align	1024
	.zero		1024


//--------------------- .nv.shared.reserved.0     --------------------------
	.section	.nv.shared.reserved.0,"aw",@nobits
	.align	8
	.weak		__nv_reservedSMEM_offset_0_alias
	.size		__nv_reservedSMEM_offset_0_alias, 0, 64
	.other		__nv_reservedSMEM_offset_0_alias,@"STO_CUDA_RESERVED_SHARED STV_DEFAULT"
__nv_reservedSMEM_offset_0_alias:
	.zero		0
.nv.shared.reserved.0:
	.zero		64
	.weak		__nv_reservedSMEM_allocation_phase
	.type		__nv_reservedSMEM_allocation_phase,@object
	.size		__nv_reservedSMEM_allocation_phase,(.L_0 - __nv_reservedSMEM_allocation_phase)
__nv_reservedSMEM_allocation_phase:
	.zero		1
.L_0:
	.zero		7
	.weak		__nv_reservedSMEM_devtool_atexit_pc
	.type		__nv_reservedSMEM_devtool_atexit_pc,@object
	.size		__nv_reservedSMEM_devtool_atexit_pc,(__nv_reservedSMEM_allocation_mask - __nv_reservedSMEM_devtool_atexit_pc)
__nv_reservedSMEM_devtool_atexit_pc:
	.zero		8
	.weak		__nv_reservedSMEM_allocation_mask
	.type		__nv_reservedSMEM_allocation_mask,@object
	.size		__nv_reservedSMEM_allocation_mask,(.L_2 - __nv_reservedSMEM_allocation_mask)
__nv_reservedSMEM_allocation_mask:
	.zero		4
.L_2:


//--------------------- .nv.constant0.kernel_cutlass_kernel_cudnngrouped_gemmgrouped_gemm_swiglugrouped_gemm_swiglu_quantBlockScaledContiguousGroupedGemmKernel_object_at__TiledMMA_ThrLayoutVMNK11110000_PermutationMNK____MMAAt_0 --------------------------
	.section	.nv.constant0.kernel_cutlass_kernel_cudnngrouped_gemmgrouped_gemm_swiglugrouped_gemm_swiglu_quantBlockScaledContiguousGroupedGemmKernel_object_at__TiledMMA_ThrLayoutVMNK11110000_PermutationMNK____MMAAt_0,"a",@progbits
	.sectionflags	@""
	.align	4
.nv.constant0.kernel_cutlass_kernel_cudnngrouped_gemmgrouped_gemm_swiglugrouped_gemm_swiglu_quantBlockScaledContiguousGroupedGemmKernel_object_at__TiledMMA_ThrLayoutVMNK11110000_PermutationMNK____MMAAt_0:
	.zero		1924


//--------------------- SYMBOLS --------------------------

	.type		.nv.reservedSmem.offset0,@object
	.size		.nv.reservedSmem.offset0,0x4
	.type		.nv.reservedSmem.cap,@object
	.size		.nv.reservedSmem.cap,0x4
